//
// Generated by NVIDIA NVVM Compiler
//
// Compiler Build ID: CL-36424714
// Cuda compilation tools, release 13.0, V13.0.88
// Based on NVVM 20.0.0
//

.version 9.0
.target sm_100
.address_size 64

	// .globl	_Z9naiveGemmPKfS0_Pfiii
// _ZZ9tiledGemmILi16EEvPKfS1_PfiiiE2As has been demoted
// _ZZ9tiledGemmILi16EEvPKfS1_PfiiiE2Bs has been demoted
// _ZZ9tiledGemmILi32EEvPKfS1_PfiiiE2As has been demoted
// _ZZ9tiledGemmILi32EEvPKfS1_PfiiiE2Bs has been demoted

.visible .entry _Z9naiveGemmPKfS0_Pfiii(
	.param .u64 .ptr .align 1 _Z9naiveGemmPKfS0_Pfiii_param_0,
	.param .u64 .ptr .align 1 _Z9naiveGemmPKfS0_Pfiii_param_1,
	.param .u64 .ptr .align 1 _Z9naiveGemmPKfS0_Pfiii_param_2,
	.param .u32 _Z9naiveGemmPKfS0_Pfiii_param_3,
	.param .u32 _Z9naiveGemmPKfS0_Pfiii_param_4,
	.param .u32 _Z9naiveGemmPKfS0_Pfiii_param_5
)
{
	.reg .pred 	%p<13>;
	.reg .b32 	%r<41>;
	.reg .b32 	%f<68>;
	.reg .b64 	%rd<53>;

	ld.param.u64 	%rd7, [_Z9naiveGemmPKfS0_Pfiii_param_0];
	ld.param.u64 	%rd8, [_Z9naiveGemmPKfS0_Pfiii_param_1];
	ld.param.u64 	%rd6, [_Z9naiveGemmPKfS0_Pfiii_param_2];
	ld.param.u32 	%r20, [_Z9naiveGemmPKfS0_Pfiii_param_3];
	ld.param.u32 	%r18, [_Z9naiveGemmPKfS0_Pfiii_param_4];
	ld.param.u32 	%r19, [_Z9naiveGemmPKfS0_Pfiii_param_5];
	cvta.to.global.u64 	%rd1, %rd8;
	cvta.to.global.u64 	%rd2, %rd7;
	mov.u32 	%r21, %ctaid.y;
	mov.u32 	%r22, %ntid.y;
	mov.u32 	%r23, %tid.y;
	mad.lo.s32 	%r1, %r21, %r22, %r23;
	mov.u32 	%r24, %ctaid.x;
	mov.u32 	%r25, %ntid.x;
	mov.u32 	%r26, %tid.x;
	mad.lo.s32 	%r2, %r24, %r25, %r26;
	setp.ge.s32 	%p1, %r1, %r20;
	setp.ge.s32 	%p2, %r2, %r18;
	or.pred  	%p3, %p1, %p2;
	@%p3 bra 	$L__BB0_14;
	setp.lt.s32 	%p4, %r19, 1;
	mov.f32 	%f67, 0f00000000;
	@%p4 bra 	$L__BB0_13;
	mul.lo.s32 	%r3, %r19, %r1;
	and.b32  	%r4, %r19, 7;
	setp.lt.u32 	%p5, %r19, 8;
	mov.f32 	%f67, 0f00000000;
	mov.b32 	%r39, 0;
	@%p5 bra 	$L__BB0_5;
	and.b32  	%r39, %r19, 2147483640;
	neg.s32 	%r37, %r39;
	shl.b32 	%r7, %r18, 3;
	mul.wide.u32 	%rd9, %r3, 4;
	add.s64 	%rd10, %rd9, %rd2;
	add.s64 	%rd52, %rd10, 16;
	mov.f32 	%f67, 0f00000000;
	mul.wide.s32 	%rd13, %r18, 4;
	mov.u32 	%r36, %r2;
$L__BB0_4:
	.pragma "nounroll";
	ld.global.nc.f32 	%f17, [%rd52+-16];
	mul.wide.s32 	%rd11, %r36, 4;
	add.s64 	%rd12, %rd1, %rd11;
	ld.global.nc.f32 	%f18, [%rd12];
	fma.rn.f32 	%f19, %f17, %f18, %f67;
	ld.global.nc.f32 	%f20, [%rd52+-12];
	add.s64 	%rd14, %rd12, %rd13;
	ld.global.nc.f32 	%f21, [%rd14];
	fma.rn.f32 	%f22, %f20, %f21, %f19;
	ld.global.nc.f32 	%f23, [%rd52+-8];
	add.s64 	%rd15, %rd14, %rd13;
	ld.global.nc.f32 	%f24, [%rd15];
	fma.rn.f32 	%f25, %f23, %f24, %f22;
	ld.global.nc.f32 	%f26, [%rd52+-4];
	add.s64 	%rd16, %rd15, %rd13;
	ld.global.nc.f32 	%f27, [%rd16];
	fma.rn.f32 	%f28, %f26, %f27, %f25;
	ld.global.nc.f32 	%f29, [%rd52];
	add.s64 	%rd17, %rd16, %rd13;
	ld.global.nc.f32 	%f30, [%rd17];
	fma.rn.f32 	%f31, %f29, %f30, %f28;
	ld.global.nc.f32 	%f32, [%rd52+4];
	add.s64 	%rd18, %rd17, %rd13;
	ld.global.nc.f32 	%f33, [%rd18];
	fma.rn.f32 	%f34, %f32, %f33, %f31;
	ld.global.nc.f32 	%f35, [%rd52+8];
	add.s64 	%rd19, %rd18, %rd13;
	ld.global.nc.f32 	%f36, [%rd19];
	fma.rn.f32 	%f37, %f35, %f36, %f34;
	ld.global.nc.f32 	%f38, [%rd52+12];
	add.s64 	%rd20, %rd19, %rd13;
	ld.global.nc.f32 	%f39, [%rd20];
	fma.rn.f32 	%f67, %f38, %f39, %f37;
	add.s32 	%r37, %r37, 8;
	add.s32 	%r36, %r36, %r7;
	add.s64 	%rd52, %rd52, 32;
	setp.ne.s32 	%p6, %r37, 0;
	@%p6 bra 	$L__BB0_4;
$L__BB0_5:
	setp.eq.s32 	%p7, %r4, 0;
	@%p7 bra 	$L__BB0_13;
	and.b32  	%r13, %r19, 3;
	setp.lt.u32 	%p8, %r4, 4;
	@%p8 bra 	$L__BB0_8;
	add.s32 	%r28, %r39, %r3;
	mul.wide.u32 	%rd21, %r28, 4;
	add.s64 	%rd22, %rd2, %rd21;
	ld.global.nc.f32 	%f41, [%rd22];
	mad.lo.s32 	%r29, %r39, %r18, %r2;
	mul.wide.s32 	%rd23, %r29, 4;
	add.s64 	%rd24, %rd1, %rd23;
	ld.global.nc.f32 	%f42, [%rd24];
	fma.rn.f32 	%f43, %f41, %f42, %f67;
	cvt.u64.u32 	%rd25, %r3;
	cvt.u64.u32 	%rd26, %r39;
	add.s64 	%rd27, %rd26, %rd25;
	shl.b64 	%rd28, %rd27, 2;
	add.s64 	%rd29, %rd2, %rd28;
	ld.global.nc.f32 	%f44, [%rd29+4];
	mul.wide.s32 	%rd30, %r18, 4;
	add.s64 	%rd31, %rd24, %rd30;
	ld.global.nc.f32 	%f45, [%rd31];
	fma.rn.f32 	%f46, %f44, %f45, %f43;
	ld.global.nc.f32 	%f47, [%rd29+8];
	add.s64 	%rd32, %rd31, %rd30;
	ld.global.nc.f32 	%f48, [%rd32];
	fma.rn.f32 	%f49, %f47, %f48, %f46;
	ld.global.nc.f32 	%f50, [%rd29+12];
	add.s64 	%rd33, %rd32, %rd30;
	ld.global.nc.f32 	%f51, [%rd33];
	fma.rn.f32 	%f67, %f50, %f51, %f49;
	add.s32 	%r39, %r39, 4;
$L__BB0_8:
	setp.eq.s32 	%p9, %r13, 0;
	@%p9 bra 	$L__BB0_13;
	setp.eq.s32 	%p10, %r13, 1;
	@%p10 bra 	$L__BB0_11;
	add.s32 	%r30, %r39, %r3;
	mul.wide.u32 	%rd34, %r30, 4;
	add.s64 	%rd35, %rd2, %rd34;
	ld.global.nc.f32 	%f53, [%rd35];
	mad.lo.s32 	%r31, %r39, %r18, %r2;
	mul.wide.s32 	%rd36, %r31, 4;
	add.s64 	%rd37, %rd1, %rd36;
	ld.global.nc.f32 	%f54, [%rd37];
	fma.rn.f32 	%f55, %f53, %f54, %f67;
	cvt.u64.u32 	%rd38, %r3;
	cvt.u64.u32 	%rd39, %r39;
	add.s64 	%rd40, %rd39, %rd38;
	shl.b64 	%rd41, %rd40, 2;
	add.s64 	%rd42, %rd2, %rd41;
	ld.global.nc.f32 	%f56, [%rd42+4];
	mul.wide.s32 	%rd43, %r18, 4;
	add.s64 	%rd44, %rd37, %rd43;
	ld.global.nc.f32 	%f57, [%rd44];
	fma.rn.f32 	%f67, %f56, %f57, %f55;
	add.s32 	%r39, %r39, 2;
$L__BB0_11:
	and.b32  	%r32, %r19, 1;
	setp.eq.b32 	%p11, %r32, 1;
	not.pred 	%p12, %p11;
	@%p12 bra 	$L__BB0_13;
	add.s32 	%r33, %r39, %r3;
	mul.wide.u32 	%rd45, %r33, 4;
	add.s64 	%rd46, %rd2, %rd45;
	ld.global.nc.f32 	%f58, [%rd46];
	mad.lo.s32 	%r34, %r39, %r18, %r2;
	mul.wide.s32 	%rd47, %r34, 4;
	add.s64 	%rd48, %rd1, %rd47;
	ld.global.nc.f32 	%f59, [%rd48];
	fma.rn.f32 	%f67, %f58, %f59, %f67;
$L__BB0_13:
	mad.lo.s32 	%r35, %r18, %r1, %r2;
	cvta.to.global.u64 	%rd49, %rd6;
	mul.wide.s32 	%rd50, %r35, 4;
	add.s64 	%rd51, %rd49, %rd50;
	st.global.f32 	[%rd51], %f67;
$L__BB0_14:
	ret;

}
	// .globl	_Z9tiledGemmILi16EEvPKfS1_Pfiii
.visible .entry _Z9tiledGemmILi16EEvPKfS1_Pfiii(
	.param .u64 .ptr .align 1 _Z9tiledGemmILi16EEvPKfS1_Pfiii_param_0,
	.param .u64 .ptr .align 1 _Z9tiledGemmILi16EEvPKfS1_Pfiii_param_1,
	.param .u64 .ptr .align 1 _Z9tiledGemmILi16EEvPKfS1_Pfiii_param_2,
	.param .u32 _Z9tiledGemmILi16EEvPKfS1_Pfiii_param_3,
	.param .u32 _Z9tiledGemmILi16EEvPKfS1_Pfiii_param_4,
	.param .u32 _Z9tiledGemmILi16EEvPKfS1_Pfiii_param_5
)
{
	.reg .pred 	%p<12>;
	.reg .b32 	%r<43>;
	.reg .b32 	%f<63>;
	.reg .b64 	%rd<13>;
	// demoted variable
	.shared .align 4 .b8 _ZZ9tiledGemmILi16EEvPKfS1_PfiiiE2As[1024];
	// demoted variable
	.shared .align 4 .b8 _ZZ9tiledGemmILi16EEvPKfS1_PfiiiE2Bs[1024];
	ld.param.u64 	%rd4, [_Z9tiledGemmILi16EEvPKfS1_Pfiii_param_0];
	ld.param.u64 	%rd5, [_Z9tiledGemmILi16EEvPKfS1_Pfiii_param_1];
	ld.param.u64 	%rd6, [_Z9tiledGemmILi16EEvPKfS1_Pfiii_param_2];
	ld.param.u32 	%r24, [_Z9tiledGemmILi16EEvPKfS1_Pfiii_param_3];
	ld.param.u32 	%r25, [_Z9tiledGemmILi16EEvPKfS1_Pfiii_param_4];
	ld.param.u32 	%r26, [_Z9tiledGemmILi16EEvPKfS1_Pfiii_param_5];
	mov.u32 	%r27, %ctaid.y;
	shl.b32 	%r28, %r27, 4;
	mov.u32 	%r40, %tid.y;
	add.s32 	%r2, %r28, %r40;
	mov.u32 	%r29, %ctaid.x;
	shl.b32 	%r3, %r29, 4;
	mov.u32 	%r38, %tid.x;
	add.s32 	%r5, %r3, %r38;
	setp.lt.s32 	%p1, %r26, 1;
	mov.f32 	%f62, 0f00000000;
	@%p1 bra 	$L__BB1_7;
	add.s32 	%r30, %r26, 15;
	shr.u32 	%r31, %r30, 4;
	shl.b32 	%r32, %r40, 6;
	mov.u32 	%r33, _ZZ9tiledGemmILi16EEvPKfS1_PfiiiE2As;
	add.s32 	%r6, %r33, %r32;
	shl.b32 	%r34, %r38, 2;
	add.s32 	%r7, %r6, %r34;
	mov.u32 	%r35, _ZZ9tiledGemmILi16EEvPKfS1_PfiiiE2Bs;
	add.s32 	%r9, %r35, %r34;
	add.s32 	%r8, %r9, %r32;
	neg.s32 	%r42, %r31;
	mad.lo.s32 	%r36, %r40, %r25, %r38;
	add.s32 	%r41, %r36, %r3;
	shl.b32 	%r12, %r25, 4;
	mad.lo.s32 	%r39, %r26, %r2, %r38;
	cvta.to.global.u64 	%rd1, %rd4;
	cvta.to.global.u64 	%rd2, %rd5;
	mov.f32 	%f62, 0f00000000;
$L__BB1_2:
	setp.ge.s32 	%p2, %r2, %r24;
	mul.wide.s32 	%rd7, %r39, 4;
	add.s64 	%rd3, %rd1, %rd7;
	setp.ge.s32 	%p3, %r38, %r26;
	mov.f32 	%f60, 0f00000000;
	or.pred  	%p4, %p2, %p3;
	@%p4 bra 	$L__BB1_4;
	ld.global.nc.f32 	%f60, [%rd3];
$L__BB1_4:
	setp.ge.s32 	%p5, %r5, %r25;
	st.shared.f32 	[%r7], %f60;
	setp.ge.s32 	%p6, %r40, %r26;
	mov.f32 	%f61, 0f00000000;
	or.pred  	%p7, %p5, %p6;
	@%p7 bra 	$L__BB1_6;
	mul.wide.s32 	%rd8, %r41, 4;
	add.s64 	%rd9, %rd2, %rd8;
	ld.global.nc.f32 	%f61, [%rd9];
$L__BB1_6:
	st.shared.f32 	[%r8], %f61;
	bar.sync 	0;
	ld.shared.f32 	%f12, [%r6];
	ld.shared.f32 	%f13, [%r9];
	fma.rn.f32 	%f14, %f12, %f13, %f62;
	ld.shared.f32 	%f15, [%r6+4];
	ld.shared.f32 	%f16, [%r9+64];
	fma.rn.f32 	%f17, %f15, %f16, %f14;
	ld.shared.f32 	%f18, [%r6+8];
	ld.shared.f32 	%f19, [%r9+128];
	fma.rn.f32 	%f20, %f18, %f19, %f17;
	ld.shared.f32 	%f21, [%r6+12];
	ld.shared.f32 	%f22, [%r9+192];
	fma.rn.f32 	%f23, %f21, %f22, %f20;
	ld.shared.f32 	%f24, [%r6+16];
	ld.shared.f32 	%f25, [%r9+256];
	fma.rn.f32 	%f26, %f24, %f25, %f23;
	ld.shared.f32 	%f27, [%r6+20];
	ld.shared.f32 	%f28, [%r9+320];
	fma.rn.f32 	%f29, %f27, %f28, %f26;
	ld.shared.f32 	%f30, [%r6+24];
	ld.shared.f32 	%f31, [%r9+384];
	fma.rn.f32 	%f32, %f30, %f31, %f29;
	ld.shared.f32 	%f33, [%r6+28];
	ld.shared.f32 	%f34, [%r9+448];
	fma.rn.f32 	%f35, %f33, %f34, %f32;
	ld.shared.f32 	%f36, [%r6+32];
	ld.shared.f32 	%f37, [%r9+512];
	fma.rn.f32 	%f38, %f36, %f37, %f35;
	ld.shared.f32 	%f39, [%r6+36];
	ld.shared.f32 	%f40, [%r9+576];
	fma.rn.f32 	%f41, %f39, %f40, %f38;
	ld.shared.f32 	%f42, [%r6+40];
	ld.shared.f32 	%f43, [%r9+640];
	fma.rn.f32 	%f44, %f42, %f43, %f41;
	ld.shared.f32 	%f45, [%r6+44];
	ld.shared.f32 	%f46, [%r9+704];
	fma.rn.f32 	%f47, %f45, %f46, %f44;
	ld.shared.f32 	%f48, [%r6+48];
	ld.shared.f32 	%f49, [%r9+768];
	fma.rn.f32 	%f50, %f48, %f49, %f47;
	ld.shared.f32 	%f51, [%r6+52];
	ld.shared.f32 	%f52, [%r9+832];
	fma.rn.f32 	%f53, %f51, %f52, %f50;
	ld.shared.f32 	%f54, [%r6+56];
	ld.shared.f32 	%f55, [%r9+896];
	fma.rn.f32 	%f56, %f54, %f55, %f53;
	ld.shared.f32 	%f57, [%r6+60];
	ld.shared.f32 	%f58, [%r9+960];
	fma.rn.f32 	%f62, %f57, %f58, %f56;
	bar.sync 	0;
	add.s32 	%r42, %r42, 1;
	setp.ne.s32 	%p8, %r42, 0;
	add.s32 	%r41, %r41, %r12;
	add.s32 	%r40, %r40, 16;
	add.s32 	%r39, %r39, 16;
	add.s32 	%r38, %r38, 16;
	@%p8 bra 	$L__BB1_2;
$L__BB1_7:
	setp.ge.s32 	%p9, %r2, %r24;
	setp.ge.s32 	%p10, %r5, %r25;
	or.pred  	%p11, %p9, %p10;
	@%p11 bra 	$L__BB1_9;
	mad.lo.s32 	%r37, %r25, %r2, %r5;
	cvta.to.global.u64 	%rd10, %rd6;
	mul.wide.s32 	%rd11, %r37, 4;
	add.s64 	%rd12, %rd10, %rd11;
	st.global.f32 	[%rd12], %f62;
$L__BB1_9:
	ret;

}
	// .globl	_Z9tiledGemmILi32EEvPKfS1_Pfiii
.visible .entry _Z9tiledGemmILi32EEvPKfS1_Pfiii(
	.param .u64 .ptr .align 1 _Z9tiledGemmILi32EEvPKfS1_Pfiii_param_0,
	.param .u64 .ptr .align 1 _Z9tiledGemmILi32EEvPKfS1_Pfiii_param_1,
	.param .u64 .ptr .align 1 _Z9tiledGemmILi32EEvPKfS1_Pfiii_param_2,
	.param .u32 _Z9tiledGemmILi32EEvPKfS1_Pfiii_param_3,
	.param .u32 _Z9tiledGemmILi32EEvPKfS1_Pfiii_param_4,
	.param .u32 _Z9tiledGemmILi32EEvPKfS1_Pfiii_param_5
)
{
	.reg .pred 	%p<12>;
	.reg .b32 	%r<43>;
	.reg .b32 	%f<111>;
	.reg .b64 	%rd<13>;
	// demoted variable
	.shared .align 4 .b8 _ZZ9tiledGemmILi32EEvPKfS1_PfiiiE2As[4096];
	// demoted variable
	.shared .align 4 .b8 _ZZ9tiledGemmILi32EEvPKfS1_PfiiiE2Bs[4096];
	ld.param.u64 	%rd4, [_Z9tiledGemmILi32EEvPKfS1_Pfiii_param_0];
	ld.param.u64 	%rd5, [_Z9tiledGemmILi32EEvPKfS1_Pfiii_param_1];
	ld.param.u64 	%rd6, [_Z9tiledGemmILi32EEvPKfS1_Pfiii_param_2];
	ld.param.u32 	%r24, [_Z9tiledGemmILi32EEvPKfS1_Pfiii_param_3];
	ld.param.u32 	%r25, [_Z9tiledGemmILi32EEvPKfS1_Pfiii_param_4];
	ld.param.u32 	%r26, [_Z9tiledGemmILi32EEvPKfS1_Pfiii_param_5];
	mov.u32 	%r27, %ctaid.y;
	shl.b32 	%r28, %r27, 5;
	mov.u32 	%r40, %tid.y;
	add.s32 	%r2, %r28, %r40;
	mov.u32 	%r29, %ctaid.x;
	shl.b32 	%r3, %r29, 5;
	mov.u32 	%r38, %tid.x;
	add.s32 	%r5, %r3, %r38;
	setp.lt.s32 	%p1, %r26, 1;
	mov.f32 	%f110, 0f00000000;
	@%p1 bra 	$L__BB2_7;
	add.s32 	%r30, %r26, 31;
	shr.u32 	%r31, %r30, 5;
	shl.b32 	%r32, %r40, 7;
	mov.u32 	%r33, _ZZ9tiledGemmILi32EEvPKfS1_PfiiiE2As;
	add.s32 	%r6, %r33, %r32;
	shl.b32 	%r34, %r38, 2;
	add.s32 	%r7, %r6, %r34;
	mov.u32 	%r35, _ZZ9tiledGemmILi32EEvPKfS1_PfiiiE2Bs;
	add.s32 	%r9, %r35, %r34;
	add.s32 	%r8, %r9, %r32;
	neg.s32 	%r42, %r31;
	mad.lo.s32 	%r36, %r40, %r25, %r38;
	add.s32 	%r41, %r36, %r3;
	shl.b32 	%r12, %r25, 5;
	mad.lo.s32 	%r39, %r26, %r2, %r38;
	cvta.to.global.u64 	%rd1, %rd4;
	cvta.to.global.u64 	%rd2, %rd5;
	mov.f32 	%f110, 0f00000000;
$L__BB2_2:
	setp.ge.s32 	%p2, %r2, %r24;
	mul.wide.s32 	%rd7, %r39, 4;
	add.s64 	%rd3, %rd1, %rd7;
	setp.ge.s32 	%p3, %r38, %r26;
	mov.f32 	%f108, 0f00000000;
	or.pred  	%p4, %p2, %p3;
	@%p4 bra 	$L__BB2_4;
	ld.global.nc.f32 	%f108, [%rd3];
$L__BB2_4:
	setp.ge.s32 	%p5, %r5, %r25;
	st.shared.f32 	[%r7], %f108;
	setp.ge.s32 	%p6, %r40, %r26;
	mov.f32 	%f109, 0f00000000;
	or.pred  	%p7, %p5, %p6;
	@%p7 bra 	$L__BB2_6;
	mul.wide.s32 	%rd8, %r41, 4;
	add.s64 	%rd9, %rd2, %rd8;
	ld.global.nc.f32 	%f109, [%rd9];
$L__BB2_6:
	st.shared.f32 	[%r8], %f109;
	bar.sync 	0;
	ld.shared.f32 	%f12, [%r6];
	ld.shared.f32 	%f13, [%r9];
	fma.rn.f32 	%f14, %f12, %f13, %f110;
	ld.shared.f32 	%f15, [%r6+4];
	ld.shared.f32 	%f16, [%r9+128];
	fma.rn.f32 	%f17, %f15, %f16, %f14;
	ld.shared.f32 	%f18, [%r6+8];
	ld.shared.f32 	%f19, [%r9+256];
	fma.rn.f32 	%f20, %f18, %f19, %f17;
	ld.shared.f32 	%f21, [%r6+12];
	ld.shared.f32 	%f22, [%r9+384];
	fma.rn.f32 	%f23, %f21, %f22, %f20;
	ld.shared.f32 	%f24, [%r6+16];
	ld.shared.f32 	%f25, [%r9+512];
	fma.rn.f32 	%f26, %f24, %f25, %f23;
	ld.shared.f32 	%f27, [%r6+20];
	ld.shared.f32 	%f28, [%r9+640];
	fma.rn.f32 	%f29, %f27, %f28, %f26;
	ld.shared.f32 	%f30, [%r6+24];
	ld.shared.f32 	%f31, [%r9+768];
	fma.rn.f32 	%f32, %f30, %f31, %f29;
	ld.shared.f32 	%f33, [%r6+28];
	ld.shared.f32 	%f34, [%r9+896];
	fma.rn.f32 	%f35, %f33, %f34, %f32;
	ld.shared.f32 	%f36, [%r6+32];
	ld.shared.f32 	%f37, [%r9+1024];
	fma.rn.f32 	%f38, %f36, %f37, %f35;
	ld.shared.f32 	%f39, [%r6+36];
	ld.shared.f32 	%f40, [%r9+1152];
	fma.rn.f32 	%f41, %f39, %f40, %f38;
	ld.shared.f32 	%f42, [%r6+40];
	ld.shared.f32 	%f43, [%r9+1280];
	fma.rn.f32 	%f44, %f42, %f43, %f41;
	ld.shared.f32 	%f45, [%r6+44];
	ld.shared.f32 	%f46, [%r9+1408];
	fma.rn.f32 	%f47, %f45, %f46, %f44;
	ld.shared.f32 	%f48, [%r6+48];
	ld.shared.f32 	%f49, [%r9+1536];
	fma.rn.f32 	%f50, %f48, %f49, %f47;
	ld.shared.f32 	%f51, [%r6+52];
	ld.shared.f32 	%f52, [%r9+1664];
	fma.rn.f32 	%f53, %f51, %f52, %f50;
	ld.shared.f32 	%f54, [%r6+56];
	ld.shared.f32 	%f55, [%r9+1792];
	fma.rn.f32 	%f56, %f54, %f55, %f53;
	ld.shared.f32 	%f57, [%r6+60];
	ld.shared.f32 	%f58, [%r9+1920];
	fma.rn.f32 	%f59, %f57, %f58, %f56;
	ld.shared.f32 	%f60, [%r6+64];
	ld.shared.f32 	%f61, [%r9+2048];
	fma.rn.f32 	%f62, %f60, %f61, %f59;
	ld.shared.f32 	%f63, [%r6+68];
	ld.shared.f32 	%f64, [%r9+2176];
	fma.rn.f32 	%f65, %f63, %f64, %f62;
	ld.shared.f32 	%f66, [%r6+72];
	ld.shared.f32 	%f67, [%r9+2304];
	fma.rn.f32 	%f68, %f66, %f67, %f65;
	ld.shared.f32 	%f69, [%r6+76];
	ld.shared.f32 	%f70, [%r9+2432];
	fma.rn.f32 	%f71, %f69, %f70, %f68;
	ld.shared.f32 	%f72, [%r6+80];
	ld.shared.f32 	%f73, [%r9+2560];
	fma.rn.f32 	%f74, %f72, %f73, %f71;
	ld.shared.f32 	%f75, [%r6+84];
	ld.shared.f32 	%f76, [%r9+2688];
	fma.rn.f32 	%f77, %f75, %f76, %f74;
	ld.shared.f32 	%f78, [%r6+88];
	ld.shared.f32 	%f79, [%r9+2816];
	fma.rn.f32 	%f80, %f78, %f79, %f77;
	ld.shared.f32 	%f81, [%r6+92];
	ld.shared.f32 	%f82, [%r9+2944];
	fma.rn.f32 	%f83, %f81, %f82, %f80;
	ld.shared.f32 	%f84, [%r6+96];
	ld.shared.f32 	%f85, [%r9+3072];
	fma.rn.f32 	%f86, %f84, %f85, %f83;
	ld.shared.f32 	%f87, [%r6+100];
	ld.shared.f32 	%f88, [%r9+3200];
	fma.rn.f32 	%f89, %f87, %f88, %f86;
	ld.shared.f32 	%f90, [%r6+104];
	ld.shared.f32 	%f91, [%r9+3328];
	fma.rn.f32 	%f92, %f90, %f91, %f89;
	ld.shared.f32 	%f93, [%r6+108];
	ld.shared.f32 	%f94, [%r9+3456];
	fma.rn.f32 	%f95, %f93, %f94, %f92;
	ld.shared.f32 	%f96, [%r6+112];
	ld.shared.f32 	%f97, [%r9+3584];
	fma.rn.f32 	%f98, %f96, %f97, %f95;
	ld.shared.f32 	%f99, [%r6+116];
	ld.shared.f32 	%f100, [%r9+3712];
	fma.rn.f32 	%f101, %f99, %f100, %f98;
	ld.shared.f32 	%f102, [%r6+120];
	ld.shared.f32 	%f103, [%r9+3840];
	fma.rn.f32 	%f104, %f102, %f103, %f101;
	ld.shared.f32 	%f105, [%r6+124];
	ld.shared.f32 	%f106, [%r9+3968];
	fma.rn.f32 	%f110, %f105, %f106, %f104;
	bar.sync 	0;
	add.s32 	%r42, %r42, 1;
	setp.ne.s32 	%p8, %r42, 0;
	add.s32 	%r41, %r41, %r12;
	add.s32 	%r40, %r40, 32;
	add.s32 	%r39, %r39, 32;
	add.s32 	%r38, %r38, 32;
	@%p8 bra 	$L__BB2_2;
$L__BB2_7:
	setp.ge.s32 	%p9, %r2, %r24;
	setp.ge.s32 	%p10, %r5, %r25;
	or.pred  	%p11, %p9, %p10;
	@%p11 bra 	$L__BB2_9;
	mad.lo.s32 	%r37, %r25, %r2, %r5;
	cvta.to.global.u64 	%rd10, %rd6;
	mul.wide.s32 	%rd11, %r37, 4;
	add.s64 	%rd12, %rd10, %rd11;
	st.global.f32 	[%rd12], %f110;
$L__BB2_9:
	ret;

}


// ===== COMPILED SASS (sm_100) =====

	.target	sm_100

	.elftype	@"ET_EXEC"


//--------------------- .note.nv.tkinfo           --------------------------
	.section	.note.nv.tkinfo,"",@"SHT_NOTE"
	.sectionflags	@"SHF_NOTE_NV_TKINFO"
	.tkinfo
        /*0018*/ 	.word	0x00000002
        /*0030*/ 	.string	""
        /*0030*/ 	.string	"ptxas"
        /*0030*/ 	.string	"Cuda compilation tools, release 13.0, V13.0.88"
        /*0030*/ 	.string	"Build cuda_13.0.r13.0/compiler.36424714_0"
        /*0030*/ 	.string	"-arch sm_100 -m 64 "



//--------------------- .note.nv.cuinfo           --------------------------
	.section	.note.nv.cuinfo,"",@"SHT_NOTE"
	.sectionflags	@"SHF_NOTE_NV_CUINFO"
        /*0018*/ 	.short	0x0002
        /*001a*/ 	.short	0x0064
        /*001c*/ 	.short	0x0082
	.zero		2


//--------------------- .nv.info                  --------------------------
	.section	.nv.info,"",@"SHT_CUDA_INFO"
	.align	4


	//----- nvinfo : EIATTR_REGCOUNT
	.align		4
        /*0000*/ 	.byte	0x04, 0x2f
        /*0002*/ 	.short	(.L_1 - .L_0)
	.align		4
.L_0:
        /*0004*/ 	.word	index@(_Z9naiveGemmPKfS0_Pfiii)
        /*0008*/ 	.word	0x00000020


	//----- nvinfo : EIATTR_FRAME_SIZE
	.align		4
.L_1:
        /*000c*/ 	.byte	0x04, 0x11
        /*000e*/ 	.short	(.L_3 - .L_2)
	.align		4
.L_2:
        /*0010*/ 	.word	index@(_Z9naiveGemmPKfS0_Pfiii)
        /*0014*/ 	.word	0x00000000


	//----- nvinfo : EIATTR_REGCOUNT
	.align		4
.L_3:
        /*0018*/ 	.byte	0x04, 0x2f
        /*001a*/ 	.short	(.L_5 - .L_4)
	.align		4
.L_4:
        /*001c*/ 	.word	index@(_Z9tiledGemmILi16EEvPKfS1_Pfiii)
        /*0020*/ 	.word	0x00000020


	//----- nvinfo : EIATTR_FRAME_SIZE
	.align		4
.L_5:
        /*0024*/ 	.byte	0x04, 0x11
        /*0026*/ 	.short	(.L_7 - .L_6)
	.align		4
.L_6:
        /*0028*/ 	.word	index@(_Z9tiledGemmILi16EEvPKfS1_Pfiii)
        /*002c*/ 	.word	0x00000000


	//----- nvinfo : EIATTR_REGCOUNT
	.align		4
.L_7:
        /*0030*/ 	.byte	0x04, 0x2f
        /*0032*/ 	.short	(.L_9 - .L_8)
	.align		4
.L_8:
        /*0034*/ 	.word	index@(_Z9tiledGemmILi32EEvPKfS1_Pfiii)
        /*0038*/ 	.word	0x00000020


	//----- nvinfo : EIATTR_FRAME_SIZE
	.align		4
.L_9:
        /*003c*/ 	.byte	0x04, 0x11
        /*003e*/ 	.short	(.L_11 - .L_10)
	.align		4
.L_10:
        /*0040*/ 	.word	index@(_Z9tiledGemmILi32EEvPKfS1_Pfiii)
        /*0044*/ 	.word	0x00000000


	//----- nvinfo : EIATTR_MIN_STACK_SIZE
	.align		4
.L_11:
        /*0048*/ 	.byte	0x04, 0x12
        /*004a*/ 	.short	(.L_13 - .L_12)
	.align		4
.L_12:
        /*004c*/ 	.word	index@(_Z9tiledGemmILi32EEvPKfS1_Pfiii)
        /*0050*/ 	.word	0x00000000


	//----- nvinfo : EIATTR_MIN_STACK_SIZE
	.align		4
.L_13:
        /*0054*/ 	.byte	0x04, 0x12
        /*0056*/ 	.short	(.L_15 - .L_14)
	.align		4
.L_14:
        /*0058*/ 	.word	index@(_Z9tiledGemmILi16EEvPKfS1_Pfiii)
        /*005c*/ 	.word	0x00000000


	//----- nvinfo : EIATTR_MIN_STACK_SIZE
	.align		4
.L_15:
        /*0060*/ 	.byte	0x04, 0x12
        /*0062*/ 	.short	(.L_17 - .L_16)
	.align		4
.L_16:
        /*0064*/ 	.word	index@(_Z9naiveGemmPKfS0_Pfiii)
        /*0068*/ 	.word	0x00000000
.L_17:


//--------------------- .nv.compat                --------------------------
	.section	.nv.compat,"",@"SHT_CUDA_COMPAT_INFO"
	.align	4
        /*0000*/ 	.byte	0x02, 0x09, 0x00, 0x00, 0x02, 0x02, 0x01, 0x00, 0x02, 0x05, 0x05, 0x00, 0x03, 0x07, 0x01, 0x01
        /*0010*/ 	.byte	0x02, 0x03, 0x00, 0x00, 0x02, 0x06, 0x01, 0x00, 0x04, 0x0b, 0x08, 0x00, 0x09, 0x00, 0x00, 0x00
        /*0020*/ 	.byte	0x00, 0x00, 0x00, 0x00


//--------------------- .nv.info._Z9tiledGemmILi32EEvPKfS1_Pfiii --------------------------
	.section	.nv.info._Z9tiledGemmILi32EEvPKfS1_Pfiii,"",@"SHT_CUDA_INFO"
	.sectionflags	@""
	.align	4


	//----- nvinfo : EIATTR_CUDA_API_VERSION
	.align		4
        /*0000*/ 	.byte	0x04, 0x37
        /*0002*/ 	.short	(.L_19 - .L_18)
.L_18:
        /*0004*/ 	.word	0x00000082


	//----- nvinfo : EIATTR_KPARAM_INFO
	.align		4
.L_19:
        /*0008*/ 	.byte	0x04, 0x17
        /*000a*/ 	.short	(.L_21 - .L_20)
.L_20:
        /*000c*/ 	.word	0x00000000
        /*0010*/ 	.short	0x0005
        /*0012*/ 	.short	0x0020
        /*0014*/ 	.byte	0x00, 0xf0, 0x11, 0x00


	//----- nvinfo : EIATTR_KPARAM_INFO
	.align		4
.L_21:
        /*0018*/ 	.byte	0x04, 0x17
        /*001a*/ 	.short	(.L_23 - .L_22)
.L_22:
        /*001c*/ 	.word	0x00000000
        /*0020*/ 	.short	0x0004
        /*0022*/ 	.short	0x001c
        /*0024*/ 	.byte	0x00, 0xf0, 0x11, 0x00


	//----- nvinfo : EIATTR_KPARAM_INFO
	.align		4
.L_23:
        /*0028*/ 	.byte	0x04, 0x17
        /*002a*/ 	.short	(.L_25 - .L_24)
.L_24:
        /*002c*/ 	.word	0x00000000
        /*0030*/ 	.short	0x0003
        /*0032*/ 	.short	0x0018
        /*0034*/ 	.byte	0x00, 0xf0, 0x11, 0x00


	//----- nvinfo : EIATTR_KPARAM_INFO
	.align		4
.L_25:
        /*0038*/ 	.byte	0x04, 0x17
        /*003a*/ 	.short	(.L_27 - .L_26)
.L_26:
        /*003c*/ 	.word	0x00000000
        /*0040*/ 	.short	0x0002
        /*0042*/ 	.short	0x0010
        /*0044*/ 	.byte	0x00, 0xf5, 0x21, 0x00


	//----- nvinfo : EIATTR_KPARAM_INFO
	.align		4
.L_27:
        /*0048*/ 	.byte	0x04, 0x17
        /*004a*/ 	.short	(.L_29 - .L_28)
.L_28:
        /*004c*/ 	.word	0x00000000
        /*0050*/ 	.short	0x0001
        /*0052*/ 	.short	0x0008
        /*0054*/ 	.byte	0x00, 0xf5, 0x21, 0x00


	//----- nvinfo : EIATTR_KPARAM_INFO
	.align		4
.L_29:
        /*0058*/ 	.byte	0x04, 0x17
        /*005a*/ 	.short	(.L_31 - .L_30)
.L_30:
        /*005c*/ 	.word	0x00000000
        /*0060*/ 	.short	0x0000
        /*0062*/ 	.short	0x0000
        /*0064*/ 	.byte	0x00, 0xf5, 0x21, 0x00


	//----- nvinfo : EIATTR_SPARSE_MMA_MASK
	.align		4
.L_31:
        /*0068*/ 	.byte	0x03, 0x50
        /*006a*/ 	.short	0x0000


	//----- nvinfo : EIATTR_MAXREG_COUNT
	.align		4
        /*006c*/ 	.byte	0x03, 0x1b
        /*006e*/ 	.short	0x00ff


	//----- nvinfo : EIATTR_NUM_BARRIERS
	.align		4
        /*0070*/ 	.byte	0x02, 0x4c
        /*0072*/ 	.byte	0x01
	.zero		1


	//----- nvinfo : EIATTR_MERCURY_ISA_VERSION
	.align		4
        /*0074*/ 	.byte	0x03, 0x5f
        /*0076*/ 	.short	0x0101


	//----- nvinfo : EIATTR_VRC_CTA_INIT_COUNT
	.align		4
        /*0078*/ 	.byte	0x02, 0x4a
	.zero		1
	.zero		1


	//----- nvinfo : EIATTR_EXIT_INSTR_OFFSETS
	.align		4
        /*007c*/ 	.byte	0x04, 0x1c
        /*007e*/ 	.short	(.L_33 - .L_32)


	//   ....[0]....
.L_32:
        /*0080*/ 	.word	0x00000820


	//   ....[1]....
        /*0084*/ 	.word	0x00000870


	//----- nvinfo : EIATTR_CBANK_PARAM_SIZE
	.align		4
.L_33:
        /*0088*/ 	.byte	0x03, 0x19
        /*008a*/ 	.short	0x0024


	//----- nvinfo : EIATTR_PARAM_CBANK
	.align		4
        /*008c*/ 	.byte	0x04, 0x0a
        /*008e*/ 	.short	(.L_35 - .L_34)
	.align		4
.L_34:
        /*0090*/ 	.word	index@(.nv.constant0._Z9tiledGemmILi32EEvPKfS1_Pfiii)
        /*0094*/ 	.short	0x0380
        /*0096*/ 	.short	0x0024


	//----- nvinfo : EIATTR_SW_WAR
	.align		4
.L_35:
        /*0098*/ 	.byte	0x04, 0x36
        /*009a*/ 	.short	(.L_37 - .L_36)
.L_36:
        /*009c*/ 	.word	0x00000008
.L_37:


//--------------------- .nv.info._Z9tiledGemmILi16EEvPKfS1_Pfiii --------------------------
	.section	.nv.info._Z9tiledGemmILi16EEvPKfS1_Pfiii,"",@"SHT_CUDA_INFO"
	.sectionflags	@""
	.align	4


	//----- nvinfo : EIATTR_CUDA_API_VERSION
	.align		4
        /*0000*/ 	.byte	0x04, 0x37
        /*0002*/ 	.short	(.L_39 - .L_38)
.L_38:
        /*0004*/ 	.word	0x00000082


	//----- nvinfo : EIATTR_KPARAM_INFO
	.align		4
.L_39:
        /*0008*/ 	.byte	0x04, 0x17
        /*000a*/ 	.short	(.L_41 - .L_40)
.L_40:
        /*000c*/ 	.word	0x00000000
        /*0010*/ 	.short	0x0005
        /*0012*/ 	.short	0x0020
        /*0014*/ 	.byte	0x00, 0xf0, 0x11, 0x00


	//----- nvinfo : EIATTR_KPARAM_INFO
	.align		4
.L_41:
        /*0018*/ 	.byte	0x04, 0x17
        /*001a*/ 	.short	(.L_43 - .L_42)
.L_42:
        /*001c*/ 	.word	0x00000000
        /*0020*/ 	.short	0x0004
        /*0022*/ 	.short	0x001c
        /*0024*/ 	.byte	0x00, 0xf0, 0x11, 0x00


	//----- nvinfo : EIATTR_KPARAM_INFO
	.align		4
.L_43:
        /*0028*/ 	.byte	0x04, 0x17
        /*002a*/ 	.short	(.L_45 - .L_44)
.L_44:
        /*002c*/ 	.word	0x00000000
        /*0030*/ 	.short	0x0003
        /*0032*/ 	.short	0x0018
        /*0034*/ 	.byte	0x00, 0xf0, 0x11, 0x00


	//----- nvinfo : EIATTR_KPARAM_INFO
	.align		4
.L_45:
        /*0038*/ 	.byte	0x04, 0x17
        /*003a*/ 	.short	(.L_47 - .L_46)
.L_46:
        /*003c*/ 	.word	0x00000000
        /*0040*/ 	.short	0x0002
        /*0042*/ 	.short	0x0010
        /*0044*/ 	.byte	0x00, 0xf5, 0x21, 0x00


	//----- nvinfo : EIATTR_KPARAM_INFO
	.align		4
.L_47:
        /*0048*/ 	.byte	0x04, 0x17
        /*004a*/ 	.short	(.L_49 - .L_48)
.L_48:
        /*004c*/ 	.word	0x00000000
        /*0050*/ 	.short	0x0001
        /*0052*/ 	.short	0x0008
        /*0054*/ 	.byte	0x00, 0xf5, 0x21, 0x00


	//----- nvinfo : EIATTR_KPARAM_INFO
	.align		4
.L_49:
        /*0058*/ 	.byte	0x04, 0x17
        /*005a*/ 	.short	(.L_51 - .L_50)
.L_50:
        /*005c*/ 	.word	0x00000000
        /*0060*/ 	.short	0x0000
        /*0062*/ 	.short	0x0000
        /*0064*/ 	.byte	0x00, 0xf5, 0x21, 0x00


	//----- nvinfo : EIATTR_SPARSE_MMA_MASK
	.align		4
.L_51:
        /*0068*/ 	.byte	0x03, 0x50
        /*006a*/ 	.short	0x0000


	//----- nvinfo : EIATTR_MAXREG_COUNT
	.align		4
        /*006c*/ 	.byte	0x03, 0x1b
        /*006e*/ 	.short	0x00ff


	//----- nvinfo : EIATTR_NUM_BARRIERS
	.align		4
        /*0070*/ 	.byte	0x02, 0x4c
        /*0072*/ 	.byte	0x01
	.zero		1


	//----- nvinfo : EIATTR_MERCURY_ISA_VERSION
	.align		4
        /*0074*/ 	.byte	0x03, 0x5f
        /*0076*/ 	.short	0x0101


	//----- nvinfo : EIATTR_VRC_CTA_INIT_COUNT
	.align		4
        /*0078*/ 	.byte	0x02, 0x4a
	.zero		1
	.zero		1


	//----- nvinfo : EIATTR_EXIT_INSTR_OFFSETS
	.align		4
        /*007c*/ 	.byte	0x04, 0x1c
        /*007e*/ 	.short	(.L_53 - .L_52)


	//   ....[0]....
.L_52:
        /*0080*/ 	.word	0x000005e0


	//   ....[1]....
        /*0084*/ 	.word	0x00000630


	//----- nvinfo : EIATTR_CBANK_PARAM_SIZE
	.align		4
.L_53:
        /*0088*/ 	.byte	0x03, 0x19
        /*008a*/ 	.short	0x0024


	//----- nvinfo : EIATTR_PARAM_CBANK
	.align		4
        /*008c*/ 	.byte	0x04, 0x0a
        /*008e*/ 	.short	(.L_55 - .L_54)
	.align		4
.L_54:
        /*0090*/ 	.word	index@(.nv.constant0._Z9tiledGemmILi16EEvPKfS1_Pfiii)
        /*0094*/ 	.short	0x0380
        /*0096*/ 	.short	0x0024


	//----- nvinfo : EIATTR_SW_WAR
	.align		4
.L_55:
        /*0098*/ 	.byte	0x04, 0x36
        /*009a*/ 	.short	(.L_57 - .L_56)
.L_56:
        /*009c*/ 	.word	0x00000008
.L_57:


//--------------------- .nv.info._Z9naiveGemmPKfS0_Pfiii --------------------------
	.section	.nv.info._Z9naiveGemmPKfS0_Pfiii,"",@"SHT_CUDA_INFO"
	.sectionflags	@""
	.align	4


	//----- nvinfo : EIATTR_CUDA_API_VERSION
	.align		4
        /*0000*/ 	.byte	0x04, 0x37
        /*0002*/ 	.short	(.L_59 - .L_58)
.L_58:
        /*0004*/ 	.word	0x00000082


	//----- nvinfo : EIATTR_KPARAM_INFO
	.align		4
.L_59:
        /*0008*/ 	.byte	0x04, 0x17
        /*000a*/ 	.short	(.L_61 - .L_60)
.L_60:
        /*000c*/ 	.word	0x00000000
        /*0010*/ 	.short	0x0005
        /*0012*/ 	.short	0x0020
        /*0014*/ 	.byte	0x00, 0xf0, 0x11, 0x00


	//----- nvinfo : EIATTR_KPARAM_INFO
	.align		4
.L_61:
        /*0018*/ 	.byte	0x04, 0x17
        /*001a*/ 	.short	(.L_63 - .L_62)
.L_62:
        /*001c*/ 	.word	0x00000000
        /*0020*/ 	.short	0x0004
        /*0022*/ 	.short	0x001c
        /*0024*/ 	.byte	0x00, 0xf0, 0x11, 0x00


	//----- nvinfo : EIATTR_KPARAM_INFO
	.align		4
.L_63:
        /*0028*/ 	.byte	0x04, 0x17
        /*002a*/ 	.short	(.L_65 - .L_64)
.L_64:
        /*002c*/ 	.word	0x00000000
        /*0030*/ 	.short	0x0003
        /*0032*/ 	.short	0x0018
        /*0034*/ 	.byte	0x00, 0xf0, 0x11, 0x00


	//----- nvinfo : EIATTR_KPARAM_INFO
	.align		4
.L_65:
        /*0038*/ 	.byte	0x04, 0x17
        /*003a*/ 	.short	(.L_67 - .L_66)
.L_66:
        /*003c*/ 	.word	0x00000000
        /*0040*/ 	.short	0x0002
        /*0042*/ 	.short	0x0010
        /*0044*/ 	.byte	0x00, 0xf5, 0x21, 0x00


	//----- nvinfo : EIATTR_KPARAM_INFO
	.align		4
.L_67:
        /*0048*/ 	.byte	0x04, 0x17
        /*004a*/ 	.short	(.L_69 - .L_68)
.L_68:
        /*004c*/ 	.word	0x00000000
        /*0050*/ 	.short	0x0001
        /*0052*/ 	.short	0x0008
        /*0054*/ 	.byte	0x00, 0xf5, 0x21, 0x00


	//----- nvinfo : EIATTR_KPARAM_INFO
	.align		4
.L_69:
        /*0058*/ 	.byte	0x04, 0x17
        /*005a*/ 	.short	(.L_71 - .L_70)
.L_70:
        /*005c*/ 	.word	0x00000000
        /*0060*/ 	.short	0x0000
        /*0062*/ 	.short	0x0000
        /*0064*/ 	.byte	0x00, 0xf5, 0x21, 0x00


	//----- nvinfo : EIATTR_SPARSE_MMA_MASK
	.align		4
.L_71:
        /*0068*/ 	.byte	0x03, 0x50
        /*006a*/ 	.short	0x0000


	//----- nvinfo : EIATTR_MAXREG_COUNT
	.align		4
        /*006c*/ 	.byte	0x03, 0x1b
        /*006e*/ 	.short	0x00ff


	//----- nvinfo : EIATTR_MERCURY_ISA_VERSION
	.align		4
        /*0070*/ 	.byte	0x03, 0x5f
        /*0072*/ 	.short	0x0101


	//----- nvinfo : EIATTR_VRC_CTA_INIT_COUNT
	.align		4
        /*0074*/ 	.byte	0x02, 0x4a
	.zero		1
	.zero		1


	//----- nvinfo : EIATTR_EXIT_INSTR_OFFSETS
	.align		4
        /*0078*/ 	.byte	0x04, 0x1c
        /*007a*/ 	.short	(.L_73 - .L_72)


	//   ....[0]....
.L_72:
        /*007c*/ 	.word	0x000000c0


	//   ....[1]....
        /*0080*/ 	.word	0x000008e0


	//----- nvinfo : EIATTR_CBANK_PARAM_SIZE
	.align		4
.L_73:
        /*0084*/ 	.byte	0x03, 0x19
        /*0086*/ 	.short	0x0024


	//----- nvinfo : EIATTR_PARAM_CBANK
	.align		4
        /*0088*/ 	.byte	0x04, 0x0a
        /*008a*/ 	.short	(.L_75 - .L_74)
	.align		4
.L_74:
        /*008c*/ 	.word	index@(.nv.constant0._Z9naiveGemmPKfS0_Pfiii)
        /*0090*/ 	.short	0x0380
        /*0092*/ 	.short	0x0024


	//----- nvinfo : EIATTR_SW_WAR
	.align		4
.L_75:
        /*0094*/ 	.byte	0x04, 0x36
        /*0096*/ 	.short	(.L_77 - .L_76)
.L_76:
        /*0098*/ 	.word	0x00000008
.L_77:


//--------------------- .nv.callgraph             --------------------------
	.section	.nv.callgraph,"",@"SHT_CUDA_CALLGRAPH"
	.align	4
	.sectionentsize	8
	.align		4
        /*0000*/ 	.word	0x00000000
	.align		4
        /*0004*/ 	.word	0xffffffff
	.align		4
        /*0008*/ 	.word	0x00000000
	.align		4
        /*000c*/ 	.word	0xfffffffe
	.align		4
        /*0010*/ 	.word	0x00000000
	.align		4
        /*0014*/ 	.word	0xfffffffd
	.align		4
        /*0018*/ 	.word	0x00000000
	.align		4
        /*001c*/ 	.word	0xfffffffc


//--------------------- .text._Z9tiledGemmILi32EEvPKfS1_Pfiii --------------------------
	.section	.text._Z9tiledGemmILi32EEvPKfS1_Pfiii,"ax",@progbits
	.align	128
        .global         _Z9tiledGemmILi32EEvPKfS1_Pfiii
        .type           _Z9tiledGemmILi32EEvPKfS1_Pfiii,@function
        .size           _Z9tiledGemmILi32EEvPKfS1_Pfiii,(.L_x_11 - _Z9tiledGemmILi32EEvPKfS1_Pfiii)
        .other          _Z9tiledGemmILi32EEvPKfS1_Pfiii,@"STO_CUDA_ENTRY STV_DEFAULT"
_Z9tiledGemmILi32EEvPKfS1_Pfiii:
.text._Z9tiledGemmILi32EEvPKfS1_Pfiii:
[----:B------:R-:W-:Y:S01]  /*0000*/  LDC R1, c[0x0][0x37c] ;  /* 0x0000df00ff017b82 */ /* 0x000fe20000000800 */
[----:B------:R-:W0:Y:S01]  /*0010*/  S2R R18, SR_CTAID.Y ;  /* 0x0000000000127919 */ /* 0x000e220000002600 */
[----:B------:R-:W1:Y:S01]  /*0020*/  LDCU UR10, c[0x0][0x3a0] ;  /* 0x00007400ff0a77ac */ /* 0x000e620008000800 */
[----:B------:R-:W-:Y:S01]  /*0030*/  HFMA2 R23, -RZ, RZ, 0, 0 ;  /* 0x00000000ff177431 */ /* 0x000fe200000001ff */
[----:B------:R-:W0:Y:S01]  /*0040*/  S2R R17, SR_TID.Y ;  /* 0x0000000000117919 */ /* 0x000e220000002200 */
[----:B------:R-:W2:Y:S01]  /*0050*/  LDCU.64 UR8, c[0x0][0x358] ;  /* 0x00006b00ff0877ac */ /* 0x000ea20008000a00 */
[----:B------:R-:W3:Y:S01]  /*0060*/  S2R R2, SR_CTAID.X ;  /* 0x0000000000027919 */ /* 0x000ee20000002500 */
[----:B------:R-:W3:Y:S01]  /*0070*/  S2R R16, SR_TID.X ;  /* 0x0000000000107919 */ /* 0x000ee20000002100 */
[----:B-1----:R-:W-:Y:S01]  /*0080*/  UISETP.GE.AND UP0, UPT, UR10, 0x1, UPT ;  /* 0x000000010a00788c */ /* 0x002fe2000bf06270 */
[----:B0-----:R-:W-:Y:S02]  /*0090*/  LEA R18, R18, R17, 0x5 ;  /* 0x0000001112127211 */ /* 0x001fe400078e28ff */
[----:B---3--:R-:W-:-:S06]  /*00a0*/  LEA R19, R2, R16, 0x5 ;  /* 0x0000001002137211 */ /* 0x008fcc00078e28ff */
[----:B--2---:R-:W-:Y:S05]  /*00b0*/  BRA.U !UP0, `(.L_x_0) ;  /* 0x0000000508cc7547 */ /* 0x004fea000b800000 */
[----:B------:R-:W0:Y:S01]  /*00c0*/  S2UR UR7, SR_CgaCtaId ;  /* 0x00000000000779c3 */ /* 0x000e220000008800 */
[----:B------:R-:W1:Y:S01]  /*00d0*/  LDCU UR11, c[0x0][0x39c] ;  /* 0x00007380ff0b77ac */ /* 0x000e620008000800 */
[----:B------:R-:W-:Y:S01]  /*00e0*/  MOV R23, RZ ;  /* 0x000000ff00177202 */ /* 0x000fe20000000f00 */
[----:B------:R-:W-:Y:S01]  /*00f0*/  IMAD R6, R18, UR10, R16 ;  /* 0x0000000a12067c24 */ /* 0x000fe2000f8e0210 */
[----:B------:R-:W-:Y:S01]  /*0100*/  UMOV UR5, 0x400 ;  /* 0x0000040000057882 */ /* 0x000fe20000000000 */
[----:B------:R-:W-:-:S03]  /*0110*/  UIADD3 UR4, UPT, UPT, UR10, 0x1f, URZ ;  /* 0x0000001f0a047890 */ /* 0x000fc6000fffe0ff */
[----:B------:R-:W2:Y:S01]  /*0120*/  LDC R0, c[0x0][0x39c] ;  /* 0x0000e700ff007b82 */ /* 0x000ea20000000800 */
[----:B------:R-:W-:Y:S02]  /*0130*/  UIADD3 UR6, UPT, UPT, UR5, 0x1000, URZ ;  /* 0x0000100005067890 */ /* 0x000fe4000fffe0ff */
[----:B------:R-:W-:Y:S01]  /*0140*/  USHF.R.U32.HI UR4, URZ, 0x5, UR4 ;  /* 0x00000005ff047899 */ /* 0x000fe20008011604 */
[----:B------:R-:W3:Y:S04]  /*0150*/  LDCU UR13, c[0x0][0x3a0] ;  /* 0x00007400ff0d77ac */ /* 0x000ee80008000800 */
[----:B------:R-:W4:Y:S01]  /*0160*/  LDC.64 R20, c[0x0][0x380] ;  /* 0x0000e000ff147b82 */ /* 0x000f220000000a00 */
[----:B------:R-:W2:Y:S01]  /*0170*/  LDCU UR12, c[0x0][0x398] ;  /* 0x00007300ff0c77ac */ /* 0x000ea20008000800 */
[----:B-1----:R-:W-:Y:S01]  /*0180*/  IMAD R7, R17, UR11, R16 ;  /* 0x0000000b11077c24 */ /* 0x002fe2000f8e0210 */
[----:B------:R-:W-:-:S02]  /*0190*/  UIADD3 UR4, UPT, UPT, -UR4, URZ, URZ ;  /* 0x000000ff04047290 */ /* 0x000fc4000fffe1ff */
[----:B0-----:R-:W-:Y:S02]  /*01a0*/  ULEA UR5, UR7, UR5, 0x18 ;  /* 0x0000000507057291 */ /* 0x001fe4000f8ec0ff */
[----:B------:R-:W-:Y:S01]  /*01b0*/  LEA R7, R2, R7, 0x5 ;  /* 0x0000000702077211 */ /* 0x000fe200078e28ff */
[----:B------:R-:W-:-:S03]  /*01c0*/  ULEA UR6, UR7, UR6, 0x18 ;  /* 0x0000000607067291 */ /* 0x000fc6000f8ec0ff */
[----:B------:R-:W-:-:S03]  /*01d0*/  LEA R5, R17, UR5, 0x7 ;  /* 0x0000000511057c11 */ /* 0x000fc6000f8e38ff */
[C---:B------:R-:W-:Y:S02]  /*01e0*/  LEA R3, R16.reuse, UR6, 0x2 ;  /* 0x0000000610037c11 */ /* 0x040fe4000f8e10ff */
[----:B------:R-:W-:Y:S02]  /*01f0*/  LEA R4, R16, R5, 0x2 ;  /* 0x0000000510047211 */ /* 0x000fe400078e10ff */
[----:B---3--:R-:W-:-:S07]  /*0200*/  LEA R2, R17, R3, 0x7 ;  /* 0x0000000311027211 */ /* 0x008fce00078e38ff */
.L_x_1:
[----:B------:R-:W-:Y:S01]  /*0210*/  ISETP.GE.AND P0, PT, R17, UR13, PT ;  /* 0x0000000d11007c0c */ /* 0x000fe2000bf06270 */
[----:B------:R-:W-:Y:S01]  /*0220*/  HFMA2 R29, -RZ, RZ, 0, 0 ;  /* 0x00000000ff1d7431 */ /* 0x000fe200000001ff */
[----:B------:R-:W-:Y:S01]  /*0230*/  ISETP.GE.AND P1, PT, R16, UR13, PT ;  /* 0x0000000d10007c0c */ /* 0x000fe2000bf26270 */
[----:B----4-:R-:W-:Y:S01]  /*0240*/  IMAD.WIDE R8, R6, 0x4, R20 ;  /* 0x0000000406087825 */ /* 0x010fe200078e0214 */
[----:B--2---:R-:W-:Y:S02]  /*0250*/  ISETP.GE.OR P0, PT, R19, R0, P0 ;  /* 0x000000001300720c */ /* 0x004fe40000706670 */
[----:B------:R-:W-:Y:S02]  /*0260*/  ISETP.GE.OR P1, PT, R18, UR12, P1 ;  /* 0x0000000c12007c0c */ /* 0x000fe40008f26670 */
[----:B------:R-:W-:-:S09]  /*0270*/  MOV R27, RZ ;  /* 0x000000ff001b7202 */ /* 0x000fd20000000f00 */
[----:B------:R-:W0:Y:S02]  /*0280*/  @!P0 LDC.64 R10, c[0x0][0x388] ;  /* 0x0000e200ff0a8b82 */ /* 0x000e240000000a00 */
[----:B------:R-:W2:Y:S01]  /*0290*/  @!P1 LDG.E.CONSTANT R27, desc[UR8][R8.64] ;  /* 0x00000008081b9981 */ /* 0x000ea2000c1e9900 */
[----:B0-----:R-:W-:-:S05]  /*02a0*/  @!P0 IMAD.WIDE R10, R7, 0x4, R10 ;  /* 0x00000004070a8825 */ /* 0x001fca00078e020a */
[----:B------:R-:W3:Y:S04]  /*02b0*/  @!P0 LDG.E.CONSTANT R29, desc[UR8][R10.64] ;  /* 0x000000080a1d8981 */ /* 0x000ee8000c1e9900 */
[----:B--2---:R-:W-:Y:S04]  /*02c0*/  STS [R4], R27 ;  /* 0x0000001b04007388 */ /* 0x004fe80000000800 */
[----:B---3--:R-:W-:Y:S01]  /*02d0*/  STS [R2], R29 ;  /* 0x0000001d02007388 */ /* 0x008fe20000000800 */
[----:B------:R-:W-:Y:S06]  /*02e0*/  BAR.SYNC.DEFER_BLOCKING 0x0 ;  /* 0x0000000000007b1d */ /* 0x000fec0000010000 */
[----:B------:R-:W-:Y:S04]  /*02f0*/  LDS R22, [R3] ;  /* 0x0000000003167984 */ /* 0x000fe80000000800 */
[----:B------:R-:W0:Y:S04]  /*0300*/  LDS.128 R12, [R5] ;  /* 0x00000000050c7984 */ /* 0x000e280000000c00 */
[----:B------:R-:W1:Y:S04]  /*0310*/  LDS R26, [R3+0x80] ;  /* 0x00008000031a7984 */ /* 0x000e680000000800 */
[----:B------:R-:W2:Y:S04]  /*0320*/  LDS R25, [R3+0x100] ;  /* 0x0001000003197984 */ /* 0x000ea80000000800 */
[----:B------:R-:W3:Y:S04]  /*0330*/  LDS R24, [R3+0x180] ;  /* 0x0001800003187984 */ /* 0x000ee80000000800 */
[----:B------:R-:W-:Y:S01]  /*0340*/  LDS.128 R8, [R5+0x10] ;  /* 0x0000100005087984 */ /* 0x000fe20000000c00 */
[----:B0-----:R-:W-:-:S03]  /*0350*/  FFMA R12, R12, R22, R23 ;  /* 0x000000160c0c7223 */ /* 0x001fc60000000017 */
[----:B------:R-:W0:Y:S01]  /*0360*/  LDS R23, [R3+0x200] ;  /* 0x0002000003177984 */ /* 0x000e220000000800 */
[----:B-1----:R-:W-:-:S03]  /*0370*/  FFMA R12, R26, R13, R12 ;  /* 0x0000000d1a0c7223 */ /* 0x002fc6000000000c */
[----:B------:R-:W1:Y:S01]  /*0380*/  LDS R22, [R3+0x280] ;  /* 0x0002800003167984 */ /* 0x000e620000000800 */
[----:B--2---:R-:W-:-:S03]  /*0390*/  FFMA R13, R25, R14, R12 ;  /* 0x0000000e190d7223 */ /* 0x004fc6000000000c */
[----:B------:R-:W2:Y:S01]  /*03a0*/  LDS R25, [R3+0x300] ;  /* 0x0003000003197984 */ /* 0x000ea20000000800 */
[----:B---3--:R-:W-:-:S03]  /*03b0*/  FFMA R13, R24, R15, R13 ;  /* 0x0000000f180d7223 */ /* 0x008fc6000000000d */
[----:B------:R-:W3:Y:S04]  /*03c0*/  LDS R24, [R3+0x380] ;  /* 0x0003800003187984 */ /* 0x000ee80000000800 */
[----:B------:R-:W-:Y:S01]  /*03d0*/  LDS R26, [R3+0xb80] ;  /* 0x000b8000031a7984 */ /* 0x000fe20000000800 */
[----:B0-----:R-:W-:-:S03]  /*03e0*/  FFMA R27, R8, R23, R13 ;  /* 0x00000017081b7223 */ /* 0x001fc6000000000d */
[----:B------:R-:W-:Y:S04]  /*03f0*/  LDS R23, [R3+0x400] ;  /* 0x0004000003177984 */ /* 0x000fe80000000800 */
[----:B------:R-:W0:Y:S01]  /*0400*/  LDS.128 R12, [R5+0x20] ;  /* 0x00002000050c7984 */ /* 0x000e220000000c00 */
[----:B-1----:R-:W-:-:S03]  /*0410*/  FFMA R8, R22, R9, R27 ;  /* 0x0000000916087223 */ /* 0x002fc6000000001b */
[----:B------:R-:W1:Y:S01]  /*0420*/  LDS R22, [R3+0x480] ;  /* 0x0004800003167984 */ /* 0x000e620000000800 */
[----:B--2---:R-:W-:-:S03]  /*0430*/  FFMA R9, R25, R10, R8 ;  /* 0x0000000a19097223 */ /* 0x004fc60000000008 */
[----:B------:R-:W2:Y:S01]  /*0440*/  LDS R25, [R3+0x500] ;  /* 0x0005000003197984 */ /* 0x000ea20000000800 */
[----:B---3--:R-:W-:-:S03]  /*0450*/  FFMA R9, R24, R11, R9 ;  /* 0x0000000b18097223 */ /* 0x008fc60000000009 */
[----:B------:R-:W3:Y:S01]  /*0460*/  LDS R24, [R3+0x580] ;  /* 0x0005800003187984 */ /* 0x000ee20000000800 */
        /* <DEDUP_REMOVED lines=26> */
[----:B------:R-:W-:Y:S04]  /*0610*/  LDS R27, [R3+0xc00] ;  /* 0x000c0000031b7984 */ /* 0x000fe80000000800 */
[----:B------:R-:W-:Y:S01]  /*0620*/  LDS R24, [R3+0xc80] ;  /* 0x000c800003187984 */ /* 0x000fe20000000800 */
[----:B0-----:R-:W-:-:S03]  /*0630*/  FFMA R23, R8, R23, R13 ;  /* 0x0000001708177223 */ /* 0x001fc6000000000d */
[----:B------:R-:W0:Y:S01]  /*0640*/  LDS.128 R12, [R5+0x60] ;  /* 0x00006000050c7984 */ /* 0x000e220000000c00 */
[----:B-1----:R-:W-:-:S03]  /*0650*/  FFMA R22, R22, R9, R23 ;  /* 0x0000000916167223 */ /* 0x002fc60000000017 */
[----:B------:R-:W1:Y:S01]  /*0660*/  LDS R23, [R3+0xd00] ;  /* 0x000d000003177984 */ /* 0x000e620000000800 */
[----:B--2---:R-:W-:-:S03]  /*0670*/  FFMA R25, R25, R10, R22 ;  /* 0x0000000a19197223 */ /* 0x004fc60000000016 */
[----:B------:R-:W2:Y:S01]  /*0680*/  LDS R22, [R3+0xd80] ;  /* 0x000d800003167984 */ /* 0x000ea20000000800 */
[----:B------:R-:W-:-:S03]  /*0690*/  FFMA R11, R26, R11, R25 ;  /* 0x0000000b1a0b7223 */ /* 0x000fc60000000019 */
[----:B------:R-:W-:Y:S01]  /*06a0*/  LDS R25, [R3+0xe00] ;  /* 0x000e000003197984 */ /* 0x000fe20000000800 */
[----:B0-----:R-:W-:-:S03]  /*06b0*/  FFMA R27, R12, R27, R11 ;  /* 0x0000001b0c1b7223 */ /* 0x001fc6000000000b */
[----:B------:R-:W0:Y:S01]  /*06c0*/  LDS.128 R8, [R5+0x70] ;  /* 0x0000700005087984 */ /* 0x000e220000000c00 */
[----:B------:R-:W-:-:S03]  /*06d0*/  FFMA R24, R24, R13, R27 ;  /* 0x0000000d18187223 */ /* 0x000fc6000000001b */
[----:B------:R-:W3:Y:S04]  /*06e0*/  LDS R27, [R3+0xe80] ;  /* 0x000e8000031b7984 */ /* 0x000ee80000000800 */
[----:B------:R-:W4:Y:S04]  /*06f0*/  LDS R13, [R3+0xf00] ;  /* 0x000f0000030d7984 */ /* 0x000f280000000800 */
[----:B------:R-:W5:Y:S01]  /*0700*/  LDS R12, [R3+0xf80] ;  /* 0x000f8000030c7984 */ /* 0x000f620000000800 */
[----:B-1----:R-:W-:Y:S01]  /*0710*/  FFMA R23, R23, R14, R24 ;  /* 0x0000000e17177223 */ /* 0x002fe20000000018 */
[----:B------:R-:W-:-:S03]  /*0720*/  UIADD3 UR4, UPT, UPT, UR4, 0x1, URZ ;  /* 0x0000000104047890 */ /* 0x000fc6000fffe0ff */
[----:B--2---:R-:W-:Y:S01]  /*0730*/  FFMA R15, R22, R15, R23 ;  /* 0x0000000f160f7223 */ /* 0x004fe20000000017 */
[----:B------:R-:W-:Y:S01]  /*0740*/  UISETP.NE.AND UP0, UPT, UR4, URZ, UPT ;  /* 0x000000ff0400728c */ /* 0x000fe2000bf05270 */
[----:B------:R-:W-:Y:S02]  /*0750*/  IADD3 R17, PT, PT, R17, 0x20, RZ ;  /* 0x0000002011117810 */ /* 0x000fe40007ffe0ff */
[----:B------:R-:W-:Y:S02]  /*0760*/  IADD3 R6, PT, PT, R6, 0x20, RZ ;  /* 0x0000002006067810 */ /* 0x000fe40007ffe0ff */
[----:B------:R-:W-:Y:S02]  /*0770*/  IADD3 R16, PT, PT, R16, 0x20, RZ ;  /* 0x0000002010107810 */ /* 0x000fe40007ffe0ff */
[----:B------:R-:W-:Y:S01]  /*0780*/  LEA R7, R0, R7, 0x5 ;  /* 0x0000000700077211 */ /* 0x000fe200078e28ff */
[----:B0-----:R-:W-:-:S04]  /*0790*/  FFMA R8, R8, R25, R15 ;  /* 0x0000001908087223 */ /* 0x001fc8000000000f */
[----:B---3--:R-:W-:-:S04]  /*07a0*/  FFMA R8, R27, R9, R8 ;  /* 0x000000091b087223 */ /* 0x008fc80000000008 */
[----:B----4-:R-:W-:-:S04]  /*07b0*/  FFMA R13, R13, R10, R8 ;  /* 0x0000000a0d0d7223 */ /* 0x010fc80000000008 */
[----:B-----5:R-:W-:Y:S01]  /*07c0*/  FFMA R23, R12, R11, R13 ;  /* 0x0000000b0c177223 */ /* 0x020fe2000000000d */
[----:B------:R-:W-:Y:S06]  /*07d0*/  BAR.SYNC.DEFER_BLOCKING 0x0 ;  /* 0x0000000000007b1d */ /* 0x000fec0000010000 */
[----:B------:R-:W-:Y:S05]  /*07e0*/  BRA.U UP0, `(.L_x_1) ;  /* 0xfffffff900887547 */ /* 0x000fea000b83ffff */
.L_x_0:
[----:B------:R-:W0:Y:S02]  /*07f0*/  LDCU.64 UR4, c[0x0][0x398] ;  /* 0x00007300ff0477ac */ /* 0x000e240008000a00 */
[----:B0-----:R-:W-:-:S04]  /*0800*/  ISETP.GE.AND P0, PT, R19, UR5, PT ;  /* 0x0000000513007c0c */ /* 0x001fc8000bf06270 */
[----:B------:R-:W-:-:S13]  /*0810*/  ISETP.GE.OR P0, PT, R18, UR4, P0 ;  /* 0x0000000412007c0c */ /* 0x000fda0008706670 */
[----:B------:R-:W-:Y:S05]  /*0820*/  @P0 EXIT ;  /* 0x000000000000094d */ /* 0x000fea0003800000 */
[----:B------:R-:W0:Y:S01]  /*0830*/  LDC.64 R2, c[0x0][0x390] ;  /* 0x0000e400ff027b82 */ /* 0x000e220000000a00 */
[----:B------:R-:W-:-:S04]  /*0840*/  IMAD R19, R18, UR5, R19 ;  /* 0x0000000512137c24 */ /* 0x000fc8000f8e0213 */
[----:B0-----:R-:W-:-:S05]  /*0850*/  IMAD.WIDE R2, R19, 0x4, R2 ;  /* 0x0000000413027825 */ /* 0x001fca00078e0202 */
[----:B------:R-:W-:Y:S01]  /*0860*/  STG.E desc[UR8][R2.64], R23 ;  /* 0x0000001702007986 */ /* 0x000fe2000c101908 */
[----:B------:R-:W-:Y:S05]  /*0870*/  EXIT ;  /* 0x000000000000794d */ /* 0x000fea0003800000 */
.L_x_2:
[----:B------:R-:W-:-:S00]  /*0880*/  BRA `(.L_x_2) ;  /* 0xfffffffc00fc7947 */ /* 0x000fc0000383ffff */
[----:B------:R-:W-:-:S00]  /*0890*/  NOP ;  /* 0x0000000000007918 */ /* 0x000fc00000000000 */
        /* <DEDUP_REMOVED lines=14> */
.L_x_11:


//--------------------- .text._Z9tiledGemmILi16EEvPKfS1_Pfiii --------------------------
	.section	.text._Z9tiledGemmILi16EEvPKfS1_Pfiii,"ax",@progbits
	.align	128
        .global         _Z9tiledGemmILi16EEvPKfS1_Pfiii
        .type           _Z9tiledGemmILi16EEvPKfS1_Pfiii,@function
        .size           _Z9tiledGemmILi16EEvPKfS1_Pfiii,(.L_x_12 - _Z9tiledGemmILi16EEvPKfS1_Pfiii)
        .other          _Z9tiledGemmILi16EEvPKfS1_Pfiii,@"STO_CUDA_ENTRY STV_DEFAULT"
_Z9tiledGemmILi16EEvPKfS1_Pfiii:
.text._Z9tiledGemmILi16EEvPKfS1_Pfiii:
        /* <DEDUP_REMOVED lines=33> */
.L_x_4:
        /* <DEDUP_REMOVED lines=10> */
[----:B------:R-:W3:Y:S01]  /*02b0*/  @!P0 LDG.E.CONSTANT R22, desc[UR8][R6.64] ;  /* 0x0000000806168981 */ /* 0x000ee2000c1e9900 */
[----:B------:R-:W-:-:S04]  /*02c0*/  UIADD3 UR4, UPT, UPT, UR4, 0x1, URZ ;  /* 0x0000000104047890 */ /* 0x000fc8000fffe0ff */
[----:B------:R-:W-:Y:S01]  /*02d0*/  UISETP.NE.AND UP0, UPT, UR4, URZ, UPT ;  /* 0x000000ff0400728c */ /* 0x000fe2000bf05270 */
[----:B------:R-:W-:Y:S02]  /*02e0*/  IADD3 R0, PT, PT, R0, 0x10, RZ ;  /* 0x0000001000007810 */ /* 0x000fe40007ffe0ff */
[----:B------:R-:W-:Y:S02]  /*02f0*/  IADD3 R15, PT, PT, R15, 0x10, RZ ;  /* 0x000000100f0f7810 */ /* 0x000fe40007ffe0ff */
[----:B------:R-:W-:Y:S02]  /*0300*/  IADD3 R21, PT, PT, R21, 0x10, RZ ;  /* 0x0000001015157810 */ /* 0x000fe40007ffe0ff */
[----:B------:R-:W-:Y:S01]  /*0310*/  LEA R14, R16, R14, 0x4 ;  /* 0x0000000e100e7211 */ /* 0x000fe200078e20ff */
        /* <DEDUP_REMOVED lines=8> */
[----:B------:R-:W-:Y:S04]  /*03a0*/  LDS.128 R4, [R18+0x10] ;  /* 0x0000100012047984 */ /* 0x000fe80000000c00 */
[----:B------:R-:W-:Y:S04]  /*03b0*/  LDS R22, [R19+0x140] ;  /* 0x0001400013167984 */ /* 0x000fe80000000800 */
[----:B------:R-:W-:Y:S01]  /*03c0*/  LDS R27, [R19+0x200] ;  /* 0x00020000131b7984 */ /* 0x000fe20000000800 */
[----:B0-----:R-:W-:-:S03]  /*03d0*/  FFMA R8, R8, R26, R23 ;  /* 0x0000001a08087223 */ /* 0x001fc60000000017 */
[----:B------:R-:W0:Y:S01]  /*03e0*/  LDS R23, [R19+0x100] ;  /* 0x0001000013177984 */ /* 0x000e220000000800 */
[----:B-1----:R-:W-:-:S03]  /*03f0*/  FFMA R8, R29, R9, R8 ;  /* 0x000000091d087223 */ /* 0x002fc60000000008 */
[----:B------:R-:W-:Y:S01]  /*0400*/  LDS R26, [R19+0x1c0] ;  /* 0x0001c000131a7984 */ /* 0x000fe20000000800 */
[----:B--2---:R-:W-:-:S03]  /*0410*/  FFMA R9, R25, R10, R8 ;  /* 0x0000000a19097223 */ /* 0x004fc60000000008 */
[----:B------:R-:W1:Y:S01]  /*0420*/  LDS R25, [R19+0x180] ;  /* 0x0001800013197984 */ /* 0x000e620000000800 */
[----:B---3--:R-:W-:-:S03]  /*0430*/  FFMA R9, R24, R11, R9 ;  /* 0x0000000b18097223 */ /* 0x008fc60000000009 */
[----:B------:R-:W-:Y:S01]  /*0440*/  LDS R24, [R19+0x240] ;  /* 0x0002400013187984 */ /* 0x000fe20000000800 */
[----:B0-----:R-:W-:-:S03]  /*0450*/  FFMA R23, R4, R23, R9 ;  /* 0x0000001704177223 */ /* 0x001fc60000000009 */
[----:B------:R-:W0:Y:S01]  /*0460*/  LDS.128 R8, [R18+0x20] ;  /* 0x0000200012087984 */ /* 0x000e220000000c00 */
[----:B------:R-:W-:-:S03]  /*0470*/  FFMA R22, R22, R5, R23 ;  /* 0x0000000516167223 */ /* 0x000fc60000000017 */
[----:B------:R-:W2:Y:S01]  /*0480*/  LDS R23, [R19+0x280] ;  /* 0x0002800013177984 */ /* 0x000ea20000000800 */
[----:B-1----:R-:W-:-:S03]  /*0490*/  FFMA R25, R25, R6, R22 ;  /* 0x0000000619197223 */ /* 0x002fc60000000016 */
[----:B------:R-:W1:Y:S01]  /*04a0*/  LDS R22, [R19+0x2c0] ;  /* 0x0002c00013167984 */ /* 0x000e620000000800 */
        /* <DEDUP_REMOVED lines=8> */
[----:B--2---:R-:W-:-:S04]  /*0530*/  FFMA R23, R23, R10, R24 ;  /* 0x0000000a17177223 */ /* 0x004fc80000000018 */
[----:B-1----:R-:W-:-:S04]  /*0540*/  FFMA R11, R22, R11, R23 ;  /* 0x0000000b160b7223 */ /* 0x002fc80000000017 */
[----:B0-----:R-:W-:-:S04]  /*0550*/  FFMA R4, R4, R25, R11 ;  /* 0x0000001904047223 */ /* 0x001fc8000000000b */
[----:B---3--:R-:W-:-:S04]  /*0560*/  FFMA R4, R27, R5, R4 ;  /* 0x000000051b047223 */ /* 0x008fc80000000004 */
[----:B----4-:R-:W-:-:S04]  /*0570*/  FFMA R9, R9, R6, R4 ;  /* 0x0000000609097223 */ /* 0x010fc80000000004 */
[----:B-----5:R-:W-:Y:S01]  /*0580*/  FFMA R23, R8, R7, R9 ;  /* 0x0000000708177223 */ /* 0x020fe20000000009 */
[----:B------:R-:W-:Y:S06]  /*0590*/  BAR.SYNC.DEFER_BLOCKING 0x0 ;  /* 0x0000000000007b1d */ /* 0x000fec0000010000 */
[----:B------:R-:W-:Y:S05]  /*05a0*/  BRA.U UP0, `(.L_x_4) ;  /* 0xfffffffd00187547 */ /* 0x000fea000b83ffff */
.L_x_3:
        /* <DEDUP_REMOVED lines=9> */
.L_x_5:
        /* <DEDUP_REMOVED lines=12> */
.L_x_12:


//--------------------- .text._Z9naiveGemmPKfS0_Pfiii --------------------------
	.section	.text._Z9naiveGemmPKfS0_Pfiii,"ax",@progbits
	.align	128
        .global         _Z9naiveGemmPKfS0_Pfiii
        .type           _Z9naiveGemmPKfS0_Pfiii,@function
        .size           _Z9naiveGemmPKfS0_Pfiii,(.L_x_13 - _Z9naiveGemmPKfS0_Pfiii)
        .other          _Z9naiveGemmPKfS0_Pfiii,@"STO_CUDA_ENTRY STV_DEFAULT"
_Z9naiveGemmPKfS0_Pfiii:
.text._Z9naiveGemmPKfS0_Pfiii:
[----:B------:R-:W-:Y:S01]  /*0000*/  LDC R1, c[0x0][0x37c] ;  /* 0x0000df00ff017b82 */ /* 0x000fe20000000800 */
[----:B------:R-:W0:Y:S07]  /*0010*/  S2R R5, SR_TID.X ;  /* 0x0000000000057919 */ /* 0x000e2e0000002100 */
[----:B------:R-:W1:Y:S01]  /*0020*/  LDC R19, c[0x0][0x364] ;  /* 0x0000d900ff137b82 */ /* 0x000e620000000800 */
[----:B------:R-:W1:Y:S07]  /*0030*/  S2R R4, SR_TID.Y ;  /* 0x0000000000047919 */ /* 0x000e6e0000002200 */
[----:B------:R-:W0:Y:S08]  /*0040*/  S2UR UR5, SR_CTAID.X ;  /* 0x00000000000579c3 */ /* 0x000e300000002500 */
[----:B------:R-:W0:Y:S08]  /*0050*/  LDC R0, c[0x0][0x360] ;  /* 0x0000d800ff007b82 */ /* 0x000e300000000800 */
[----:B------:R-:W1:Y:S08]  /*0060*/  S2UR UR4, SR_CTAID.Y ;  /* 0x00000000000479c3 */ /* 0x000e700000002600 */
[----:B------:R-:W2:Y:S01]  /*0070*/  LDC.64 R2, c[0x0][0x398] ;  /* 0x0000e600ff027b82 */ /* 0x000ea20000000a00 */
[----:B0-----:R-:W-:-:S02]  /*0080*/  IMAD R0, R0, UR5, R5 ;  /* 0x0000000500007c24 */ /* 0x001fc4000f8e0205 */
[----:B-1----:R-:W-:-:S03]  /*0090*/  IMAD R19, R19, UR4, R4 ;  /* 0x0000000413137c24 */ /* 0x002fc6000f8e0204 */
[----:B--2---:R-:W-:-:S04]  /*00a0*/  ISETP.GE.AND P0, PT, R0, R3, PT ;  /* 0x000000030000720c */ /* 0x004fc80003f06270 */
[----:B------:R-:W-:-:S13]  /*00b0*/  ISETP.GE.OR P0, PT, R19, R2, P0 ;  /* 0x000000021300720c */ /* 0x000fda0000706670 */
[----:B------:R-:W-:Y:S05]  /*00c0*/  @P0 EXIT ;  /* 0x000000000000094d */ /* 0x000fea0003800000 */
[----:B------:R-:W0:Y:S01]  /*00d0*/  LDC R2, c[0x0][0x3a0] ;  /* 0x0000e800ff027b82 */ /* 0x000e220000000800 */
[----:B------:R-:W1:Y:S01]  /*00e0*/  LDCU.64 UR4, c[0x0][0x358] ;  /* 0x00006b00ff0477ac */ /* 0x000e620008000a00 */
[----:B------:R-:W-:Y:S01]  /*00f0*/  HFMA2 R24, -RZ, RZ, 0, 0 ;  /* 0x00000000ff187431 */ /* 0x000fe200000001ff */
[----:B0-----:R-:W-:-:S13]  /*0100*/  ISETP.GE.AND P0, PT, R2, 0x1, PT ;  /* 0x000000010200780c */ /* 0x001fda0003f06270 */
[----:B-1----:R-:W-:Y:S05]  /*0110*/  @!P0 BRA `(.L_x_6) ;  /* 0x0000000400e08947 */ /* 0x002fea0003800000 */
[C---:B------:R-:W-:Y:S01]  /*0120*/  ISETP.GE.U32.AND P1, PT, R2.reuse, 0x8, PT ;  /* 0x000000080200780c */ /* 0x040fe20003f26070 */
[----:B------:R-:W-:Y:S01]  /*0130*/  IMAD R20, R19, R2, RZ ;  /* 0x0000000213147224 */ /* 0x000fe200078e02ff */
[----:B------:R-:W-:Y:S02]  /*0140*/  LOP3.LUT R27, R2, 0x7, RZ, 0xc0, !PT ;  /* 0x00000007021b7812 */ /* 0x000fe400078ec0ff */
[----:B------:R-:W-:Y:S02]  /*0150*/  MOV R24, RZ ;  /* 0x000000ff00187202 */ /* 0x000fe40000000f00 */
[----:B------:R-:W-:Y:S02]  /*0160*/  ISETP.NE.AND P0, PT, R27, RZ, PT ;  /* 0x000000ff1b00720c */ /* 0x000fe40003f05270 */
[----:B------:R-:W-:-:S05]  /*0170*/  MOV R21, RZ ;  /* 0x000000ff00157202 */ /* 0x000fca0000000f00 */
[----:B------:R-:W-:Y:S06]  /*0180*/  @!P1 BRA `(.L_x_7) ;  /* 0x0000000000c49947 */ /* 0x000fec0003800000 */
[----:B------:R-:W0:Y:S01]  /*0190*/  LDC.64 R4, c[0x0][0x380] ;  /* 0x0000e000ff047b82 */ /* 0x000e220000000a00 */
[----:B------:R-:W-:Y:S02]  /*01a0*/  LOP3.LUT R21, R2, 0x7ffffff8, RZ, 0xc0, !PT ;  /* 0x7ffffff802157812 */ /* 0x000fe400078ec0ff */
[----:B------:R-:W-:Y:S02]  /*01b0*/  MOV R24, RZ ;  /* 0x000000ff00187202 */ /* 0x000fe40000000f00 */
[----:B------:R-:W-:Y:S02]  /*01c0*/  MOV R18, R0 ;  /* 0x0000000000127202 */ /* 0x000fe40000000f00 */
[----:B------:R-:W-:Y:S01]  /*01d0*/  IADD3 R22, PT, PT, -R21, RZ, RZ ;  /* 0x000000ff15167210 */ /* 0x000fe20007ffe1ff */
[----:B0-----:R-:W-:-:S03]  /*01e0*/  IMAD.WIDE.U32 R4, R20, 0x4, R4 ;  /* 0x0000000414047825 */ /* 0x001fc600078e0004 */
[----:B------:R-:W-:-:S04]  /*01f0*/  IADD3 R6, P1, PT, R4, 0x10, RZ ;  /* 0x0000001004067810 */ /* 0x000fc80007f3e0ff */
[----:B------:R-:W-:-:S09]  /*0200*/  IADD3.X R7, PT, PT, RZ, R5, RZ, P1, !PT ;  /* 0x00000005ff077210 */ /* 0x000fd20000ffe4ff */
.L_x_8:
[----:B------:R-:W0:Y:S01]  /*0210*/  LDC.64 R16, c[0x0][0x388] ;  /* 0x0000e200ff107b82 */ /* 0x000e220000000a00 */
[----:B------:R-:W-:Y:S02]  /*0220*/  MOV R4, R6 ;  /* 0x0000000600047202 */ /* 0x000fe40000000f00 */
[----:B------:R-:W-:-:S05]  /*0230*/  MOV R5, R7 ;  /* 0x0000000700057202 */ /* 0x000fca0000000f00 */
[----:B------:R-:W2:Y:S04]  /*0240*/  LDG.E.CONSTANT R25, desc[UR4][R4.64+-0x10] ;  /* 0xfffff00404197981 */ /* 0x000ea8000c1e9900 */
[----:B------:R-:W3:Y:S04]  /*0250*/  LDG.E.CONSTANT R23, desc[UR4][R4.64+-0xc] ;  /* 0xfffff40404177981 */ /* 0x000ee8000c1e9900 */
[----:B------:R-:W4:Y:S04]  /*0260*/  LDG.E.CONSTANT R29, desc[UR4][R4.64+-0x8] ;  /* 0xfffff804041d7981 */ /* 0x000f28000c1e9900 */
[----:B------:R-:W5:Y:S01]  /*0270*/  LDG.E.CONSTANT R28, desc[UR4][R4.64+-0x4] ;  /* 0xfffffc04041c7981 */ /* 0x000f62000c1e9900 */
[----:B0-----:R-:W-:-:S05]  /*0280*/  IMAD.WIDE R16, R18, 0x4, R16 ;  /* 0x0000000412107825 */ /* 0x001fca00078e0210 */
[----:B------:R0:W2:Y:S01]  /*0290*/  LDG.E.CONSTANT R26, desc[UR4][R16.64] ;  /* 0x00000004101a7981 */ /* 0x0000a2000c1e9900 */
[----:B------:R-:W-:-:S04]  /*02a0*/  IMAD.WIDE R14, R3, 0x4, R16 ;  /* 0x00000004030e7825 */ /* 0x000fc800078e0210 */
[C---:B------:R-:W-:Y:S02]  /*02b0*/  IMAD.WIDE R6, R3.reuse, 0x4, R14 ;  /* 0x0000000403067825 */ /* 0x040fe400078e020e */
[----:B------:R-:W3:Y:S02]  /*02c0*/  LDG.E.CONSTANT R14, desc[UR4][R14.64] ;  /* 0x000000040e0e7981 */ /* 0x000ee4000c1e9900 */
[C---:B------:R-:W-:Y:S02]  /*02d0*/  IMAD.WIDE R10, R3.reuse, 0x4, R6 ;  /* 0x00000004030a7825 */ /* 0x040fe400078e0206 */
[----:B------:R-:W4:Y:S02]  /*02e0*/  LDG.E.CONSTANT R6, desc[UR4][R6.64] ;  /* 0x0000000406067981 */ /* 0x000f24000c1e9900 */
[C---:B------:R-:W-:Y:S02]  /*02f0*/  IMAD.WIDE R8, R3.reuse, 0x4, R10 ;  /* 0x0000000403087825 */ /* 0x040fe400078e020a */
[----:B------:R-:W5:Y:S02]  /*0300*/  LDG.E.CONSTANT R10, desc[UR4][R10.64] ;  /* 0x000000040a0a7981 */ /* 0x000f64000c1e9900 */
[----:B------:R-:W-:-:S02]  /*0310*/  IMAD.WIDE R12, R3, 0x4, R8 ;  /* 0x00000004030c7825 */ /* 0x000fc400078e0208 */
[----:B------:R-:W5:Y:S04]  /*0320*/  LDG.E.CONSTANT R7, desc[UR4][R4.64] ;  /* 0x0000000404077981 */ /* 0x000f68000c1e9900 */
[----:B------:R-:W5:Y:S01]  /*0330*/  LDG.E.CONSTANT R8, desc[UR4][R8.64] ;  /* 0x0000000408087981 */ /* 0x000f62000c1e9900 */
[----:B0-----:R-:W-:-:S03]  /*0340*/  IMAD.WIDE R16, R3, 0x4, R12 ;  /* 0x0000000403107825 */ /* 0x001fc600078e020c */
[----:B------:R-:W5:Y:S04]  /*0350*/  LDG.E.CONSTANT R12, desc[UR4][R12.64] ;  /* 0x000000040c0c7981 */ /* 0x000f68000c1e9900 */
[----:B------:R-:W5:Y:S04]  /*0360*/  LDG.E.CONSTANT R15, desc[UR4][R16.64] ;  /* 0x00000004100f7981 */ /* 0x000f68000c1e9900 */
[----:B------:R-:W5:Y:S04]  /*0370*/  LDG.E.CONSTANT R9, desc[UR4][R4.64+0x4] ;  /* 0x0000040404097981 */ /* 0x000f68000c1e9900 */
[----:B------:R-:W5:Y:S01]  /*0380*/  LDG.E.CONSTANT R11, desc[UR4][R4.64+0xc] ;  /* 0x00000c04040b7981 */ /* 0x000f62000c1e9900 */
[----:B--2---:R-:W-:Y:S01]  /*0390*/  FFMA R26, R25, R26, R24 ;  /* 0x0000001a191a7223 */ /* 0x004fe20000000018 */
[----:B------:R-:W-:-:S02]  /*03a0*/  IMAD.WIDE R24, R3, 0x4, R16 ;  /* 0x0000000403187825 */ /* 0x000fc400078e0210 */
[----:B------:R-:W2:Y:S04]  /*03b0*/  LDG.E.CONSTANT R16, desc[UR4][R4.64+0x8] ;  /* 0x0000080404107981 */ /* 0x000ea8000c1e9900 */
[----:B------:R-:W2:Y:S01]  /*03c0*/  LDG.E.CONSTANT R24, desc[UR4][R24.64] ;  /* 0x0000000418187981 */ /* 0x000ea2000c1e9900 */
[----:B---3--:R-:W-:Y:S01]  /*03d0*/  FFMA R14, R23, R14, R26 ;  /* 0x0000000e170e7223 */ /* 0x008fe2000000001a */
[----:B------:R-:W-:-:S03]  /*03e0*/  IADD3 R22, PT, PT, R22, 0x8, RZ ;  /* 0x0000000816167810 */ /* 0x000fc60007ffe0ff */
[----:B----4-:R-:W-:Y:S01]  /*03f0*/  FFMA R29, R29, R6, R14 ;  /* 0x000000061d1d7223 */ /* 0x010fe2000000000e */
[----:B------:R-:W-:-:S03]  /*0400*/  ISETP.NE.AND P1, PT, R22, RZ, PT ;  /* 0x000000ff1600720c */ /* 0x000fc60003f25270 */
[----:B-----5:R-:W-:Y:S01]  /*0410*/  FFMA R10, R28, R10, R29 ;  /* 0x0000000a1c0a7223 */ /* 0x020fe2000000001d */
[----:B------:R-:W-:-:S03]  /*0420*/  IADD3 R6, P2, PT, R4, 0x20, RZ ;  /* 0x0000002004067810 */ /* 0x000fc60007f5e0ff */
[----:B------:R-:W-:Y:S01]  /*0430*/  FFMA R8, R7, R8, R10 ;  /* 0x0000000807087223 */ /* 0x000fe2000000000a */
[----:B------:R-:W-:Y:S02]  /*0440*/  IADD3.X R7, PT, PT, RZ, R5, RZ, P2, !PT ;  /* 0x00000005ff077210 */ /* 0x000fe400017fe4ff */
[----:B------:R-:W-:Y:S01]  /*0450*/  LEA R18, R3, R18, 0x3 ;  /* 0x0000001203127211 */ /* 0x000fe200078e18ff */
[----:B------:R-:W-:-:S04]  /*0460*/  FFMA R9, R9, R12, R8 ;  /* 0x0000000c09097223 */ /* 0x000fc80000000008 */
[----:B--2---:R-:W-:-:S04]  /*0470*/  FFMA R16, R16, R15, R9 ;  /* 0x0000000f10107223 */ /* 0x004fc80000000009 */
[----:B------:R-:W-:Y:S01]  /*0480*/  FFMA R24, R11, R24, R16 ;  /* 0x000000180b187223 */ /* 0x000fe20000000010 */
[----:B------:R-:W-:Y:S06]  /*0490*/  @P1 BRA `(.L_x_8) ;  /* 0xfffffffc005c1947 */ /* 0x000fec000383ffff */
.L_x_7:
[----:B------:R-:W-:Y:S05]  /*04a0*/  @!P0 BRA `(.L_x_6) ;  /* 0x0000000000fc8947 */ /* 0x000fea0003800000 */
[----:B------:R-:W-:Y:S02]  /*04b0*/  ISETP.GE.U32.AND P1, PT, R27, 0x4, PT ;  /* 0x000000041b00780c */ /* 0x000fe40003f26070 */
[----:B------:R-:W-:-:S04]  /*04c0*/  LOP3.LUT R16, R2, 0x3, RZ, 0xc0, !PT ;  /* 0x0000000302107812 */ /* 0x000fc800078ec0ff */
[----:B------:R-:W-:-:S07]  /*04d0*/  ISETP.NE.AND P0, PT, R16, RZ, PT ;  /* 0x000000ff1000720c */ /* 0x000fce0003f05270 */
[----:B------:R-:W-:Y:S06]  /*04e0*/  @!P1 BRA `(.L_x_9) ;  /* 0x00000000006c9947 */ /* 0x000fec0003800000 */
[----:B------:R-:W0:Y:S01]  /*04f0*/  LDC.64 R6, c[0x0][0x388] ;  /* 0x0000e200ff067b82 */ /* 0x000e220000000a00 */
[----:B------:R-:W1:Y:S01]  /*0500*/  LDCU.64 UR6, c[0x0][0x380] ;  /* 0x00007000ff0677ac */ /* 0x000e620008000a00 */
[----:B------:R-:W-:Y:S01]  /*0510*/  IMAD R9, R21, R3, R0 ;  /* 0x0000000315097224 */ /* 0x000fe200078e0200 */
[CC--:B------:R-:W-:Y:S02]  /*0520*/  IADD3 R5, PT, PT, R20.reuse, R21.reuse, RZ ;  /* 0x0000001514057210 */ /* 0x0c0fe40007ffe0ff */
[----:B------:R-:W-:-:S03]  /*0530*/  IADD3 R10, P1, PT, R20, R21, RZ ;  /* 0x00000015140a7210 */ /* 0x000fc60007f3e0ff */
[----:B------:R-:W2:Y:S01]  /*0540*/  LDC.64 R14, c[0x0][0x380] ;  /* 0x0000e000ff0e7b82 */ /* 0x000ea20000000a00 */
[----:B0-----:R-:W-:-:S04]  /*0550*/  IMAD.WIDE R6, R9, 0x4, R6 ;  /* 0x0000000409067825 */ /* 0x001fc800078e0206 */
[----:B------:R-:W-:Y:S02]  /*0560*/  IMAD.WIDE R8, R3, 0x4, R6 ;  /* 0x0000000403087825 */ /* 0x000fe400078e0206 */
[----:B------:R-:W3:Y:S02]  /*0570*/  LDG.E.CONSTANT R6, desc[UR4][R6.64] ;  /* 0x0000000406067981 */ /* 0x000ee4000c1e9900 */
[----:B--2---:R-:W-:Y:S01]  /*0580*/  IMAD.WIDE.U32 R14, R5, 0x4, R14 ;  /* 0x00000004050e7825 */ /* 0x004fe200078e000e */
[----:B------:R-:W-:Y:S02]  /*0590*/  IADD3.X R5, PT, PT, RZ, RZ, RZ, P1, !PT ;  /* 0x000000ffff057210 */ /* 0x000fe40000ffe4ff */
[----:B-1----:R-:W-:-:S03]  /*05a0*/  LEA R4, P1, R10, UR6, 0x2 ;  /* 0x000000060a047c11 */ /* 0x002fc6000f8210ff */
[----:B------:R-:W3:Y:S01]  /*05b0*/  LDG.E.CONSTANT R15, desc[UR4][R14.64] ;  /* 0x000000040e0f7981 */ /* 0x000ee2000c1e9900 */
[----:B------:R-:W-:Y:S01]  /*05c0*/  LEA.HI.X R5, R10, UR7, R5, 0x2, P1 ;  /* 0x000000070a057c11 */ /* 0x000fe200088f1405 */
[C---:B------:R-:W-:Y:S02]  /*05d0*/  IMAD.WIDE R10, R3.reuse, 0x4, R8 ;  /* 0x00000004030a7825 */ /* 0x040fe400078e0208 */
[----:B------:R-:W2:Y:S04]  /*05e0*/  LDG.E.CONSTANT R8, desc[UR4][R8.64] ;  /* 0x0000000408087981 */ /* 0x000ea8000c1e9900 */
[----:B------:R-:W2:Y:S01]  /*05f0*/  LDG.E.CONSTANT R17, desc[UR4][R4.64+0x4] ;  /* 0x0000040404117981 */ /* 0x000ea2000c1e9900 */
[----:B------:R-:W-:-:S03]  /*0600*/  IMAD.WIDE R12, R3, 0x4, R10 ;  /* 0x00000004030c7825 */ /* 0x000fc600078e020a */
[----:B------:R-:W4:Y:S04]  /*0610*/  LDG.E.CONSTANT R22, desc[UR4][R10.64] ;  /* 0x000000040a167981 */ /* 0x000f28000c1e9900 */
[----:B------:R-:W4:Y:S04]  /*0620*/  LDG.E.CONSTANT R18, desc[UR4][R4.64+0x8] ;  /* 0x0000080404127981 */ /* 0x000f28000c1e9900 */
[----:B------:R-:W5:Y:S04]  /*0630*/  LDG.E.CONSTANT R26, desc[UR4][R4.64+0xc] ;  /* 0x00000c04041a7981 */ /* 0x000f68000c1e9900 */
[----:B------:R-:W5:Y:S01]  /*0640*/  LDG.E.CONSTANT R12, desc[UR4][R12.64] ;  /* 0x000000040c0c7981 */ /* 0x000f62000c1e9900 */
[----:B------:R-:W-:Y:S01]  /*0650*/  IADD3 R21, PT, PT, R21, 0x4, RZ ;  /* 0x0000000415157810 */ /* 0x000fe20007ffe0ff */
[----:B---3--:R-:W-:-:S04]  /*0660*/  FFMA R24, R15, R6, R24 ;  /* 0x000000060f187223 */ /* 0x008fc80000000018 */
[----:B--2---:R-:W-:-:S04]  /*0670*/  FFMA R17, R17, R8, R24 ;  /* 0x0000000811117223 */ /* 0x004fc80000000018 */
[----:B----4-:R-:W-:-:S04]  /*0680*/  FFMA R17, R18, R22, R17 ;  /* 0x0000001612117223 */ /* 0x010fc80000000011 */
[----:B-----5:R-:W-:-:S07]  /*0690*/  FFMA R24, R26, R12, R17 ;  /* 0x0000000c1a187223 */ /* 0x020fce0000000011 */
.L_x_9:
[----:B------:R-:W-:Y:S05]  /*06a0*/  @!P0 BRA `(.L_x_6) ;  /* 0x00000000007c8947 */ /* 0x000fea0003800000 */
[----:B------:R-:W-:Y:S01]  /*06b0*/  ISETP.NE.AND P1, PT, R16, 0x1, PT ;  /* 0x000000011000780c */ /* 0x000fe20003f25270 */
[----:B------:R-:W0:Y:S01]  /*06c0*/  LDC.64 R12, c[0x0][0x380] ;  /* 0x0000e000ff0c7b82 */ /* 0x000e220000000a00 */
[----:B------:R-:W-:-:S04]  /*06d0*/  LOP3.LUT R2, R2, 0x1, RZ, 0xc0, !PT ;  /* 0x0000000102027812 */ /* 0x000fc800078ec0ff */
[----:B------:R-:W-:-:S03]  /*06e0*/  ISETP.NE.U32.AND P0, PT, R2, 0x1, PT ;  /* 0x000000010200780c */ /* 0x000fc60003f05070 */
[----:B------:R-:W1:Y:S04]  /*06f0*/  LDC.64 R10, c[0x0][0x388] ;  /* 0x0000e200ff0a7b82 */ /* 0x000e680000000a00 */
[CC--:B------:R-:W-:Y:S02]  /*0700*/  @P1 IADD3 R15, PT, PT, R20.reuse, R21.reuse, RZ ;  /* 0x00000015140f1210 */ /* 0x0c0fe40007ffe0ff */
[----:B------:R-:W-:Y:S02]  /*0710*/  @P1 IADD3 R2, P2, PT, R20, R21, RZ ;  /* 0x0000001514021210 */ /* 0x000fe40007f5e0ff */
[----:B------:R-:W2:Y:S02]  /*0720*/  @P1 LDC.64 R4, c[0x0][0x380] ;  /* 0x0000e000ff041b82 */ /* 0x000ea40000000a00 */
[----:B------:R-:W-:-:S06]  /*0730*/  @P1 IADD3.X R14, PT, PT, RZ, RZ, RZ, P2, !PT ;  /* 0x000000ffff0e1210 */ /* 0x000fcc00017fe4ff */
[----:B------:R-:W3:Y:S01]  /*0740*/  LDC.64 R6, c[0x0][0x380] ;  /* 0x0000e000ff067b82 */ /* 0x000ee20000000a00 */
[----:B0-----:R-:W-:-:S04]  /*0750*/  @P1 IMAD.WIDE.U32 R12, R15, 0x4, R12 ;  /* 0x000000040f0c1825 */ /* 0x001fc800078e000c */
[C---:B------:R-:W-:Y:S01]  /*0760*/  @P1 IMAD R15, R21.reuse, R3, R0 ;  /* 0x00000003150f1224 */ /* 0x040fe200078e0200 */
[----:B------:R-:W-:Y:S01]  /*0770*/  @P1 IADD3 R21, PT, PT, R21, 0x2, RZ ;  /* 0x0000000215151810 */ /* 0x000fe20007ffe0ff */
[----:B------:R-:W4:Y:S01]  /*0780*/  @P1 LDG.E.CONSTANT R13, desc[UR4][R12.64] ;  /* 0x000000040c0d1981 */ /* 0x000f22000c1e9900 */
[----:B------:R-:W0:Y:S01]  /*0790*/  LDC.64 R8, c[0x0][0x388] ;  /* 0x0000e200ff087b82 */ /* 0x000e220000000a00 */
[----:B-1----:R-:W-:Y:S01]  /*07a0*/  @P1 IMAD.WIDE R10, R15, 0x4, R10 ;  /* 0x000000040f0a1825 */ /* 0x002fe200078e020a */
[----:B------:R-:W-:Y:S02]  /*07b0*/  @!P0 IADD3 R17, PT, PT, R20, R21, RZ ;  /* 0x0000001514118210 */ /* 0x000fe40007ffe0ff */
[----:B--2---:R-:W-:Y:S01]  /*07c0*/  @P1 LEA R4, P2, R2, R4, 0x2 ;  /* 0x0000000402041211 */ /* 0x004fe200078410ff */
[----:B------:R-:W-:-:S03]  /*07d0*/  @!P0 IMAD R21, R21, R3, R0 ;  /* 0x0000000315158224 */ /* 0x000fc600078e0200 */
[----:B------:R-:W-:Y:S01]  /*07e0*/  @P1 LEA.HI.X R5, R2, R5, R14, 0x2, P2 ;  /* 0x0000000502051211 */ /* 0x000fe200010f140e */
[----:B------:R-:W-:Y:S01]  /*07f0*/  @P1 IMAD.WIDE R14, R3, 0x4, R10 ;  /* 0x00000004030e1825 */ /* 0x000fe200078e020a */
[----:B------:R-:W4:Y:S03]  /*0800*/  @P1 LDG.E.CONSTANT R2, desc[UR4][R10.64] ;  /* 0x000000040a021981 */ /* 0x000f26000c1e9900 */
[----:B---3--:R-:W-:Y:S01]  /*0810*/  @!P0 IMAD.WIDE.U32 R6, R17, 0x4, R6 ;  /* 0x0000000411068825 */ /* 0x008fe200078e0006 */
[----:B------:R-:W2:Y:S04]  /*0820*/  @P1 LDG.E.CONSTANT R5, desc[UR4][R4.64+0x4] ;  /* 0x0000040404051981 */ /* 0x000ea8000c1e9900 */
[----:B------:R-:W2:Y:S01]  /*0830*/  @P1 LDG.E.CONSTANT R14, desc[UR4][R14.64] ;  /* 0x000000040e0e1981 */ /* 0x000ea2000c1e9900 */
[----:B0-----:R-:W-:-:S03]  /*0840*/  @!P0 IMAD.WIDE R8, R21, 0x4, R8 ;  /* 0x0000000415088825 */ /* 0x001fc600078e0208 */
[----:B------:R-:W3:Y:S04]  /*0850*/  @!P0 LDG.E.CONSTANT R7, desc[UR4][R6.64] ;  /* 0x0000000406078981 */ /* 0x000ee8000c1e9900 */
[----:B------:R-:W3:Y:S01]  /*0860*/  @!P0 LDG.E.CONSTANT R8, desc[UR4][R8.64] ;  /* 0x0000000408088981 */ /* 0x000ee2000c1e9900 */
[----:B----4-:R-:W-:-:S04]  /*0870*/  @P1 FFMA R2, R13, R2, R24 ;  /* 0x000000020d021223 */ /* 0x010fc80000000018 */
[----:B--2---:R-:W-:-:S04]  /*0880*/  @P1 FFMA R24, R5, R14, R2 ;  /* 0x0000000e05181223 */ /* 0x004fc80000000002 */
[----:B---3--:R-:W-:-:S07]  /*0890*/  @!P0 FFMA R24, R7, R8, R24 ;  /* 0x0000000807188223 */ /* 0x008fce0000000018 */
.L_x_6:
[----:B------:R-:W0:Y:S01]  /*08a0*/  LDC.64 R4, c[0x0][0x390] ;  /* 0x0000e400ff047b82 */ /* 0x000e220000000a00 */
[----:B------:R-:W-:-:S04]  /*08b0*/  IMAD R3, R19, R3, R0 ;  /* 0x0000000313037224 */ /* 0x000fc800078e0200 */
[----:B0-----:R-:W-:-:S05]  /*08c0*/  IMAD.WIDE R2, R3, 0x4, R4 ;  /* 0x0000000403027825 */ /* 0x001fca00078e0204 */
[----:B------:R-:W-:Y:S01]  /*08d0*/  STG.E desc[UR4][R2.64], R24 ;  /* 0x0000001802007986 */ /* 0x000fe2000c101904 */
[----:B------:R-:W-:Y:S05]  /*08e0*/  EXIT ;  /* 0x000000000000794d */ /* 0x000fea0003800000 */
.L_x_10:
        /* <DEDUP_REMOVED lines=9> */
.L_x_13:


//--------------------- .nv.shared._Z9tiledGemmILi32EEvPKfS1_Pfiii --------------------------
	.section	.nv.shared._Z9tiledGemmILi32EEvPKfS1_Pfiii,"aw",@nobits
	.sectionflags	@""
	.align	4
.nv.shared._Z9tiledGemmILi32EEvPKfS1_Pfiii:
	.zero		9216


//--------------------- .nv.shared.reserved.0     --------------------------
	.section	.nv.shared.reserved.0,"aw",@nobits
	.weak		__nv_reservedSMEM_offset_0_alias
	.size		__nv_reservedSMEM_offset_0_alias, 0, 64
	.other		__nv_reservedSMEM_offset_0_alias,@"STO_CUDA_RESERVED_SHARED STV_DEFAULT"
__nv_reservedSMEM_offset_0_alias:
	.zero		0
	.zero		64


//--------------------- .nv.shared._Z9tiledGemmILi16EEvPKfS1_Pfiii --------------------------
	.section	.nv.shared._Z9tiledGemmILi16EEvPKfS1_Pfiii,"aw",@nobits
	.sectionflags	@""
	.align	4
.nv.shared._Z9tiledGemmILi16EEvPKfS1_Pfiii:
	.zero		3072


//--------------------- .nv.constant0._Z9tiledGemmILi32EEvPKfS1_Pfiii --------------------------
	.section	.nv.constant0._Z9tiledGemmILi32EEvPKfS1_Pfiii,"a",@progbits
	.sectionflags	@""
	.align	4
.nv.constant0._Z9tiledGemmILi32EEvPKfS1_Pfiii:
	.zero		932


//--------------------- .nv.constant0._Z9tiledGemmILi16EEvPKfS1_Pfiii --------------------------
	.section	.nv.constant0._Z9tiledGemmILi16EEvPKfS1_Pfiii,"a",@progbits
	.sectionflags	@""
	.align	4
.nv.constant0._Z9tiledGemmILi16EEvPKfS1_Pfiii:
	.zero		932


//--------------------- .nv.constant0._Z9naiveGemmPKfS0_Pfiii --------------------------
	.section	.nv.constant0._Z9naiveGemmPKfS0_Pfiii,"a",@progbits
	.sectionflags	@""
	.align	4
.nv.constant0._Z9naiveGemmPKfS0_Pfiii:
	.zero		932


//--------------------- SYMBOLS --------------------------

	.type		.nv.reservedSmem.offset0,@object
	.size		.nv.reservedSmem.offset0,0x4
	.type		.nv.reservedSmem.cap,@object
	.size		.nv.reservedSmem.cap,0x4
